	.target	sm_100a

	.elftype	@"ET_EXEC"


//--------------------- .note.nv.tkinfo           --------------------------
	.section	.note.nv.tkinfo,"",@"SHT_NOTE"
	.sectionflags	@"SHF_NOTE_NV_TKINFO"
	.tkinfo
        /*0018*/ 	.word	0x00000002
        /*0030*/ 	.string	""
        /*0030*/ 	.string	"ptxas"
        /*0030*/ 	.string	"Cuda compilation tools, release 13.0, V13.0.88"
        /*0030*/ 	.string	"Build cuda_13.0.r13.0/compiler.36424714_0"
        /*0030*/ 	.string	"-arch sm_100a -m 64 "



//--------------------- .note.nv.cuinfo           --------------------------
	.section	.note.nv.cuinfo,"",@"SHT_NOTE"
	.sectionflags	@"SHF_NOTE_NV_CUINFO"
        /*0018*/ 	.short	0x0002
        /*001a*/ 	.short	0x0064
        /*001c*/ 	.short	0x0082
	.zero		2


//--------------------- .nv.info                  --------------------------
	.section	.nv.info,"",@"SHT_CUDA_INFO"
	.align	4


	//----- nvinfo : EIATTR_REGCOUNT
	.align		4
        /*0000*/ 	.byte	0x04, 0x2f
        /*0002*/ 	.short	(.L_19 - .L_18)
	.align		4
.L_18:
        /*0004*/ 	.word	index@(_ZN7cutlass13device_kernelINS_4gemm6kernel13GemmUniversalIN4cute5tupleIJiiiiEEENS1_10collective13CollectiveMmaINS1_35MainloopSm100TmaUmmaWarpSpecializedILi6ELi2ELi4ENS5_IJNS4_1CILi1EEENSA_ILi4EEESB_EEEEENS5_IJNSA_ILi128EEESF_SF_EEEaNS5_IJlSB_lEEEaSH_NS4_8TiledMMAINS4_8MMA_AtomIJNS4_15SM100_MMA_S8_SSIaaiLi128ELi128ELNS4_4UMMA5MajorE0ELSM_0ELNSL_8SaturateE0EEEEEENS4_6LayoutINS5_IJSB_SB_SB_EEENS5_IJNSA_ILi0EEESS_SS_EEEEENS5_IJNS4_10UnderscoreESV_SV_EEEEENS4_23SM90_TMA_LOAD_MULTICASTENS4_14ComposedLayoutINS4_7SwizzleILi3ELi4ELi3EEENS4_18smem_ptr_flag_bitsILi8EEENSQ_INS5_IJNSA_ILi8EEESF_EEENS5_IJSF_SB_EEEEEEEvNS4_8identityENS4_13SM90_TMA_LOADES18_vS19_EENS_8epilogue10collective18CollectiveEpilogueINS1C_23Sm100TmaWarpSpecializedILi2ELi2ELi64ELb0ELb0EEEJSG_NS5_IJNSQ_ISF_SB_EENSQ_INSA_ILi64EEESB_EEEEEaSH_aSH_NS1C_6fusion15FusionCallbacksIS1G_NS1L_17LinearCombinationIaiaiLNS_15FloatRoundStyleE2EEESG_S1K_JEEENS4_5SM1004TMEM4LOAD26SM100_TMEM_LOAD_32dp32b64xES1A_NSZ_INS10_ILi2ELi4ELi3EEES13_NSQ_INS5_IJS14_S1I_EEENS5_IJS1I_SB_EEEEEEENS4_39AutoVectorizingCopyWithAssumedAlignmentILi128EEENS4_14SM90_TMA_STOREES1Z_S21_S21_EEEvvEEEEvNT_6ParamsE)
        /*0008*/ 	.word	0x000000a4


	//----- nvinfo : EIATTR_FRAME_SIZE
	.align		4
.L_19:
        /*000c*/ 	.byte	0x04, 0x11
        /*000e*/ 	.short	(.L_21 - .L_20)
	.align		4
.L_20:
        /*0010*/ 	.word	index@($__internal_2_$__cuda_sm10x_tcgen05_guardrail_trap_unallocated_columns_being_dealloced)
        /*0014*/ 	.word	0x00000000


	//----- nvinfo : EIATTR_FRAME_SIZE
	.align		4
.L_21:
        /*0018*/ 	.byte	0x04, 0x11
        /*001a*/ 	.short	(.L_23 - .L_22)
	.align		4
.L_22:
        /*001c*/ 	.word	index@($__internal_1_$__cuda_sm10x_tcgen05_guardrail_trap_phase_invalid_during_alloc)
        /*0020*/ 	.word	0x00000000


	//----- nvinfo : EIATTR_FRAME_SIZE
	.align		4
.L_23:
        /*0024*/ 	.byte	0x04, 0x11
        /*0026*/ 	.short	(.L_25 - .L_24)
	.align		4
.L_24:
        /*0028*/ 	.word	index@($__internal_0_$__cuda_sm10x_tcgen05_guardrail_trap_col_being_dealloced_not_returned_by_alloc)
        /*002c*/ 	.word	0x00000000


	//----- nvinfo : EIATTR_FRAME_SIZE
	.align		4
.L_25:
        /*0030*/ 	.byte	0x04, 0x11
        /*0032*/ 	.short	(.L_27 - .L_26)
	.align		4
.L_26:
        /*0034*/ 	.word	index@(_ZN7cutlass13device_kernelINS_4gemm6kernel13GemmUniversalIN4cute5tupleIJiiiiEEENS1_10collective13CollectiveMmaINS1_35MainloopSm100TmaUmmaWarpSpecializedILi6ELi2ELi4ENS5_IJNS4_1CILi1EEENSA_ILi4EEESB_EEEEENS5_IJNSA_ILi128EEESF_SF_EEEaNS5_IJlSB_lEEEaSH_NS4_8TiledMMAINS4_8MMA_AtomIJNS4_15SM100_MMA_S8_SSIaaiLi128ELi128ELNS4_4UMMA5MajorE0ELSM_0ELNSL_8SaturateE0EEEEEENS4_6LayoutINS5_IJSB_SB_SB_EEENS5_IJNSA_ILi0EEESS_SS_EEEEENS5_IJNS4_10UnderscoreESV_SV_EEEEENS4_23SM90_TMA_LOAD_MULTICASTENS4_14ComposedLayoutINS4_7SwizzleILi3ELi4ELi3EEENS4_18smem_ptr_flag_bitsILi8EEENSQ_INS5_IJNSA_ILi8EEESF_EEENS5_IJSF_SB_EEEEEEEvNS4_8identityENS4_13SM90_TMA_LOADES18_vS19_EENS_8epilogue10collective18CollectiveEpilogueINS1C_23Sm100TmaWarpSpecializedILi2ELi2ELi64ELb0ELb0EEEJSG_NS5_IJNSQ_ISF_SB_EENSQ_INSA_ILi64EEESB_EEEEEaSH_aSH_NS1C_6fusion15FusionCallbacksIS1G_NS1L_17LinearCombinationIaiaiLNS_15FloatRoundStyleE2EEESG_S1K_JEEENS4_5SM1004TMEM4LOAD26SM100_TMEM_LOAD_32dp32b64xES1A_NSZ_INS10_ILi2ELi4ELi3EEES13_NSQ_INS5_IJS14_S1I_EEENS5_IJS1I_SB_EEEEEEENS4_39AutoVectorizingCopyWithAssumedAlignmentILi128EEENS4_14SM90_TMA_STOREES1Z_S21_S21_EEEvvEEEEvNT_6ParamsE)
        /*0038*/ 	.word	0x00000000


	//----- nvinfo : EIATTR_MIN_STACK_SIZE
	.align		4
.L_27:
        /*003c*/ 	.byte	0x04, 0x12
        /*003e*/ 	.short	(.L_29 - .L_28)
	.align		4
.L_28:
        /*0040*/ 	.word	index@(_ZN7cutlass13device_kernelINS_4gemm6kernel13GemmUniversalIN4cute5tupleIJiiiiEEENS1_10collective13CollectiveMmaINS1_35MainloopSm100TmaUmmaWarpSpecializedILi6ELi2ELi4ENS5_IJNS4_1CILi1EEENSA_ILi4EEESB_EEEEENS5_IJNSA_ILi128EEESF_SF_EEEaNS5_IJlSB_lEEEaSH_NS4_8TiledMMAINS4_8MMA_AtomIJNS4_15SM100_MMA_S8_SSIaaiLi128ELi128ELNS4_4UMMA5MajorE0ELSM_0ELNSL_8SaturateE0EEEEEENS4_6LayoutINS5_IJSB_SB_SB_EEENS5_IJNSA_ILi0EEESS_SS_EEEEENS5_IJNS4_10UnderscoreESV_SV_EEEEENS4_23SM90_TMA_LOAD_MULTICASTENS4_14ComposedLayoutINS4_7SwizzleILi3ELi4ELi3EEENS4_18smem_ptr_flag_bitsILi8EEENSQ_INS5_IJNSA_ILi8EEESF_EEENS5_IJSF_SB_EEEEEEEvNS4_8identityENS4_13SM90_TMA_LOADES18_vS19_EENS_8epilogue10collective18CollectiveEpilogueINS1C_23Sm100TmaWarpSpecializedILi2ELi2ELi64ELb0ELb0EEEJSG_NS5_IJNSQ_ISF_SB_EENSQ_INSA_ILi64EEESB_EEEEEaSH_aSH_NS1C_6fusion15FusionCallbacksIS1G_NS1L_17LinearCombinationIaiaiLNS_15FloatRoundStyleE2EEESG_S1K_JEEENS4_5SM1004TMEM4LOAD26SM100_TMEM_LOAD_32dp32b64xES1A_NSZ_INS10_ILi2ELi4ELi3EEES13_NSQ_INS5_IJS14_S1I_EEENS5_IJS1I_SB_EEEEEEENS4_39AutoVectorizingCopyWithAssumedAlignmentILi128EEENS4_14SM90_TMA_STOREES1Z_S21_S21_EEEvvEEEEvNT_6ParamsE)
        /*0044*/ 	.word	0x00000000
.L_29:


//--------------------- .nv.compat                --------------------------
	.section	.nv.compat,"",@"SHT_CUDA_COMPAT_INFO"
	.align	4
        /*0000*/ 	.byte	0x02, 0x09, 0x01, 0x00, 0x02, 0x02, 0x03, 0x00, 0x02, 0x05, 0x06, 0x00, 0x03, 0x07, 0x01, 0x01
        /*0010*/ 	.byte	0x02, 0x03, 0x01, 0x00, 0x02, 0x06, 0x01, 0x00, 0x04, 0x0b, 0x08, 0x00, 0x01, 0x00, 0x00, 0x00
        /*0020*/ 	.byte	0x00, 0x00, 0x00, 0x00


//--------------------- .nv.info._ZN7cutlass13device_kernelINS_4gemm6kernel13GemmUniversalIN4cute5tupleIJiiiiEEENS1_10collective13CollectiveMmaINS1_35MainloopSm100TmaUmmaWarpSpecializedILi6ELi2ELi4ENS5_IJNS4_1CILi1EEENSA_ILi4EEESB_EEEEENS5_IJNSA_ILi128EEESF_SF_EEEaNS5_IJlSB_lEEEaSH_NS4_8TiledMMAINS4_8MMA_AtomIJNS4_15SM100_MMA_S8_SSIaaiLi128ELi128ELNS4_4UMMA5MajorE0ELSM_0ELNSL_8SaturateE0EEEEEENS4_6LayoutINS5_IJSB_SB_SB_EEENS5_IJNSA_ILi0EEESS_SS_EEEEENS5_IJNS4_10UnderscoreESV_SV_EEEEENS4_23SM90_TMA_LOAD_MULTICASTENS4_14ComposedLayoutINS4_7SwizzleILi3ELi4ELi3EEENS4_18smem_ptr_flag_bitsILi8EEENSQ_INS5_IJNSA_ILi8EEESF_EEENS5_IJSF_SB_EEEEEEEvNS4_8identityENS4_13SM90_TMA_LOADES18_vS19_EENS_8epilogue10collective18CollectiveEpilogueINS1C_23Sm100TmaWarpSpecializedILi2ELi2ELi64ELb0ELb0EEEJSG_NS5_IJNSQ_ISF_SB_EENSQ_INSA_ILi64EEESB_EEEEEaSH_aSH_NS1C_6fusion15FusionCallbacksIS1G_NS1L_17LinearCombinationIaiaiLNS_15FloatRoundStyleE2EEESG_S1K_JEEENS4_5SM1004TMEM4LOAD26SM100_TMEM_LOAD_32dp32b64xES1A_NSZ_INS10_ILi2ELi4ELi3EEES13_NSQ_INS5_IJS14_S1I_EEENS5_IJS1I_SB_EEEEEEENS4_39AutoVectorizingCopyWithAssumedAlignmentILi128EEENS4_14SM90_TMA_STOREES1Z_S21_S21_EEEvvEEEEvNT_6ParamsE --------------------------
	.section	.nv.info._ZN7cutlass13device_kernelINS_4gemm6kernel13GemmUniversalIN4cute5tupleIJiiiiEEENS1_10collective13CollectiveMmaINS1_35MainloopSm100TmaUmmaWarpSpecializedILi6ELi2ELi4ENS5_IJNS4_1CILi1EEENSA_ILi4EEESB_EEEEENS5_IJNSA_ILi128EEESF_SF_EEEaNS5_IJlSB_lEEEaSH_NS4_8TiledMMAINS4_8MMA_AtomIJNS4_15SM100_MMA_S8_SSIaaiLi128ELi128ELNS4_4UMMA5MajorE0ELSM_0ELNSL_8SaturateE0EEEEEENS4_6LayoutINS5_IJSB_SB_SB_EEENS5_IJNSA_ILi0EEESS_SS_EEEEENS5_IJNS4_10UnderscoreESV_SV_EEEEENS4_23SM90_TMA_LOAD_MULTICASTENS4_14ComposedLayoutINS4_7SwizzleILi3ELi4ELi3EEENS4_18smem_ptr_flag_bitsILi8EEENSQ_INS5_IJNSA_ILi8EEESF_EEENS5_IJSF_SB_EEEEEEEvNS4_8identityENS4_13SM90_TMA_LOADES18_vS19_EENS_8epilogue10collective18CollectiveEpilogueINS1C_23Sm100TmaWarpSpecializedILi2ELi2ELi64ELb0ELb0EEEJSG_NS5_IJNSQ_ISF_SB_EENSQ_INSA_ILi64EEESB_EEEEEaSH_aSH_NS1C_6fusion15FusionCallbacksIS1G_NS1L_17LinearCombinationIaiaiLNS_15FloatRoundStyleE2EEESG_S1K_JEEENS4_5SM1004TMEM4LOAD26SM100_TMEM_LOAD_32dp32b64xES1A_NSZ_INS10_ILi2ELi4ELi3EEES13_NSQ_INS5_IJS14_S1I_EEENS5_IJS1I_SB_EEEEEEENS4_39AutoVectorizingCopyWithAssumedAlignmentILi128EEENS4_14SM90_TMA_STOREES1Z_S21_S21_EEEvvEEEEvNT_6ParamsE,"",@"SHT_CUDA_INFO"
	.sectionflags	@""
	.align	4


	//----- nvinfo : EIATTR_CUDA_API_VERSION
	.align		4
        /*0000*/ 	.byte	0x04, 0x37
        /*0002*/ 	.short	(.L_31 - .L_30)
.L_30:
        /*0004*/ 	.word	0x00000082


	//----- nvinfo : EIATTR_KPARAM_INFO
	.align		4
.L_31:
        /*0008*/ 	.byte	0x04, 0x17
        /*000a*/ 	.short	(.L_33 - .L_32)
.L_32:
        /*000c*/ 	.word	0x00000000
        /*0010*/ 	.short	0x0000
        /*0012*/ 	.short	0x0000
        /*0014*/ 	.byte	0x00, 0xf0, 0x01, 0x20


	//----- nvinfo : EIATTR_AT_ENTRY_FRAGMENTS
	.align		4
.L_33:
        /*0018*/ 	.byte	0x04, 0x4f
        /*001a*/ 	.short	(.L_35 - .L_34)


	//   ....[0]....
.L_34:
        /*001c*/ 	.word	0x00000006


	//----- nvinfo : EIATTR_RESERVED_SMEM_USED
	.align		4
.L_35:
        /*0020*/ 	.byte	0x01, 0x41
	.zero		2


	//----- nvinfo : EIATTR_SPARSE_MMA_MASK
	.align		4
        /*0024*/ 	.byte	0x03, 0x50
        /*0026*/ 	.short	0x0000


	//----- nvinfo : EIATTR_TCGEN05_1CTA_USED
	.align		4
        /*0028*/ 	.byte	0x01, 0x51
	.zero		2


	//----- nvinfo : EIATTR_MAXREG_COUNT
	.align		4
        /*002c*/ 	.byte	0x03, 0x1b
        /*002e*/ 	.short	0x00ff


	//----- nvinfo : EIATTR_NUM_BARRIERS
	.align		4
        /*0030*/ 	.byte	0x02, 0x4c
        /*0032*/ 	.byte	0x07
	.zero		1


	//----- nvinfo : EIATTR_EXTERNS
	.align		4
        /*0034*/ 	.byte	0x04, 0x0f
        /*0036*/ 	.short	(.L_37 - .L_36)


	//   ....[0]....
	.align		4
.L_36:
        /*0038*/ 	.word	index@(__assertfail)


	//----- nvinfo : EIATTR_MERCURY_ISA_VERSION
	.align		4
.L_37:
        /*003c*/ 	.byte	0x03, 0x5f
        /*003e*/ 	.short	0x0101


	//----- nvinfo : EIATTR_INT_WARP_WIDE_INSTR_OFFSETS
	.align		4
        /*0040*/ 	.byte	0x04, 0x31
        /*0042*/ 	.short	(.L_39 - .L_38)


	//   ....[0]....
.L_38:
        /*0044*/ 	.word	0x00003e00


	//   ....[1]....
        /*0048*/ 	.word	0x00003e20


	//   ....[2]....
        /*004c*/ 	.word	0x00003e50


	//   ....[3]....
        /*0050*/ 	.word	0x00004970


	//   ....[4]....
        /*0054*/ 	.word	0x000049e0


	//   ....[5]....
        /*0058*/ 	.word	0x00004ac0


	//   ....[6]....
        /*005c*/ 	.word	0x00004b70


	//----- nvinfo : EIATTR_COOP_GROUP_MASK_REGIDS
	.align		4
.L_39:
        /*0060*/ 	.byte	0x04, 0x29
        /*0062*/ 	.short	(.L_41 - .L_40)


	//   ....[0]....
.L_40:
        /*0064*/ 	.word	0xffffffff


	//   ....[1]....
        /*0068*/ 	.word	0xffffffff


	//   ....[2]....
        /*006c*/ 	.word	0xffffffff


	//   ....[3]....
        /*0070*/ 	.word	0xffffffff


	//   ....[4]....
        /*0074*/ 	.word	0xffffffff


	//   ....[5]....
        /*0078*/ 	.word	0xffffffff


	//   ....[6]....
        /*007c*/ 	.word	0xffffffff


	//   ....[7]....
        /*0080*/ 	.word	0xffffffff


	//   ....[8]....
        /*0084*/ 	.word	0xffffffff


	//   ....[9]....
        /*0088*/ 	.word	0xffffffff


	//   ....[10]....
        /*008c*/ 	.word	0xffffffff


	//   ....[11]....
        /*0090*/ 	.word	0xffffffff


	//   ....[12]....
        /*0094*/ 	.word	0xffffffff


	//   ....[13]....
        /*0098*/ 	.word	0xffffffff


	//----- nvinfo : EIATTR_COOP_GROUP_INSTR_OFFSETS
	.align		4
.L_41:
        /*009c*/ 	.byte	0x04, 0x28
        /*009e*/ 	.short	(.L_43 - .L_42)


	//   ....[0]....
.L_42:
        /*00a0*/ 	.word	0x00000080


	//   ....[1]....
        /*00a4*/ 	.word	0x000004f0


	//   ....[2]....
        /*00a8*/ 	.word	0x000006e0


	//   ....[3]....
        /*00ac*/ 	.word	0x00000840


	//   ....[4]....
        /*00b0*/ 	.word	0x00000940


	//   ....[5]....
        /*00b4*/ 	.word	0x00000ab0


	//   ....[6]....
        /*00b8*/ 	.word	0x00000c50


	//   ....[7]....
        /*00bc*/ 	.word	0x00000e00


	//   ....[8]....
        /*00c0*/ 	.word	0x00002080


	//   ....[9]....
        /*00c4*/ 	.word	0x00003050


	//   ....[10]....
        /*00c8*/ 	.word	0x00003260


	//   ....[11]....
        /*00cc*/ 	.word	0x00003290


	//   ....[12]....
        /*00d0*/ 	.word	0x00003ce0


	//   ....[13]....
        /*00d4*/ 	.word	0x00003f10


	//----- nvinfo : EIATTR_VRC_CTA_INIT_COUNT
	.align		4
.L_43:
        /*00d8*/ 	.byte	0x02, 0x4a
        /*00da*/ 	.byte	0x80
	.zero		1


	//----- nvinfo : EIATTR_SYSCALL_OFFSETS
	.align		4
        /*00dc*/ 	.byte	0x04, 0x46
        /*00de*/ 	.short	(.L_45 - .L_44)


	//   ....[0]....
.L_44:
        /*00e0*/ 	.word	0x00005760


	//   ....[1]....
        /*00e4*/ 	.word	0x000058a0


	//   ....[2]....
        /*00e8*/ 	.word	0x00006130


	//   ....[3]....
        /*00ec*/ 	.word	0x00007730


	//----- nvinfo : EIATTR_MBARRIER_INSTR_OFFSETS
	.align		4
.L_45:
        /*00f0*/ 	.byte	0x04, 0x39
        /*00f2*/ 	.short	(.L_47 - .L_46)


	//   ....[0]....
.L_46:
        /*00f4*/ 	.word	0x00000610
        /*00f8*/ 	.word	0x000000ff
        /*00fc*/ 	.word	0x00000000
        /*0100*/ 	.short	0x0100
        /*0102*/ 	.byte	0x04
	.zero		1


	//   ....[1]....
        /*0104*/ 	.word	0x00000620
        /*0108*/ 	.word	0x000000ff
        /*010c*/ 	.word	0x00000030
        /*0110*/ 	.short	0x0100
        /*0112*/ 	.byte	0x04
	.zero		1


	//   ....[2]....
        /*0114*/ 	.word	0x00000630
        /*0118*/ 	.word	0x000000ff
        /*011c*/ 	.word	0x00000008
        /*0120*/ 	.short	0x0100
        /*0122*/ 	.byte	0x04
	.zero		1


	//   ....[3]....
        /*0124*/ 	.word	0x00000640
        /*0128*/ 	.word	0x000000ff
        /*012c*/ 	.word	0x00000038
        /*0130*/ 	.short	0x0100
        /*0132*/ 	.byte	0x04
	.zero		1


	//   ....[4]....
        /*0134*/ 	.word	0x00000650
        /*0138*/ 	.word	0x000000ff
        /*013c*/ 	.word	0x00000010
        /*0140*/ 	.short	0x0100
        /*0142*/ 	.byte	0x04
	.zero		1


	//   ....[5]....
        /*0144*/ 	.word	0x00000660
        /*0148*/ 	.word	0x000000ff
        /*014c*/ 	.word	0x00000040
        /*0150*/ 	.short	0x0100
        /*0152*/ 	.byte	0x04
	.zero		1


	//   ....[6]....
        /*0154*/ 	.word	0x00000670
        /*0158*/ 	.word	0x000000ff
        /*015c*/ 	.word	0x00000018
        /*0160*/ 	.short	0x0100
        /*0162*/ 	.byte	0x04
	.zero		1


	//   ....[7]....
        /*0164*/ 	.word	0x00000680
        /*0168*/ 	.word	0x000000ff
        /*016c*/ 	.word	0x00000048
        /*0170*/ 	.short	0x0100
        /*0172*/ 	.byte	0x04
	.zero		1


	//   ....[8]....
        /*0174*/ 	.word	0x00000690
        /*0178*/ 	.word	0x000000ff
        /*017c*/ 	.word	0x00000020
        /*0180*/ 	.short	0x0100
        /*0182*/ 	.byte	0x04
	.zero		1


	//   ....[9]....
        /*0184*/ 	.word	0x000006a0
        /*0188*/ 	.word	0x000000ff
        /*018c*/ 	.word	0x00000050
        /*0190*/ 	.short	0x0100
        /*0192*/ 	.byte	0x04
	.zero		1


	//   ....[10]....
        /*0194*/ 	.word	0x000006b0
        /*0198*/ 	.word	0x000000ff
        /*019c*/ 	.word	0x00000028
        /*01a0*/ 	.short	0x0100
        /*01a2*/ 	.byte	0x04
	.zero		1


	//   ....[11]....
        /*01a4*/ 	.word	0x000006c0
        /*01a8*/ 	.word	0x000000ff
        /*01ac*/ 	.word	0x00000058
        /*01b0*/ 	.short	0x0100
        /*01b2*/ 	.byte	0x04
	.zero		1


	//   ....[12]....
        /*01b4*/ 	.word	0x000007f0
        /*01b8*/ 	.word	0x000000ff
        /*01bc*/ 	.word	0x00000060
        /*01c0*/ 	.short	0x0100
        /*01c2*/ 	.byte	0x04
	.zero		1


	//   ....[13]....
        /*01c4*/ 	.word	0x00000800
        /*01c8*/ 	.word	0x000000ff
        /*01cc*/ 	.word	0x00000070
        /*01d0*/ 	.short	0x0100
        /*01d2*/ 	.byte	0x04
	.zero		1


	//   ....[14]....
        /*01d4*/ 	.word	0x00000810
        /*01d8*/ 	.word	0x000000ff
        /*01dc*/ 	.word	0x00000068
        /*01e0*/ 	.short	0x0100
        /*01e2*/ 	.byte	0x04
	.zero		1


	//   ....[15]....
        /*01e4*/ 	.word	0x00000820
        /*01e8*/ 	.word	0x000000ff
        /*01ec*/ 	.word	0x00000078
        /*01f0*/ 	.short	0x0100
        /*01f2*/ 	.byte	0x04
	.zero		1


	//   ....[16]....
        /*01f4*/ 	.word	0x00000910
        /*01f8*/ 	.word	0x000000ff
        /*01fc*/ 	.word	0x00000080
        /*0200*/ 	.short	0x0100
        /*0202*/ 	.byte	0x06
	.zero		1


	//   ....[17]....
        /*0204*/ 	.word	0x00000920
        /*0208*/ 	.word	0x000000ff
        /*020c*/ 	.word	0x00000088
        /*0210*/ 	.short	0x0100
        /*0212*/ 	.byte	0x06
	.zero		1


	//   ....[18]....
        /*0214*/ 	.word	0x00000a60
        /*0218*/ 	.word	0x000000ff
        /*021c*/ 	.word	0x00000090
        /*0220*/ 	.short	0x0100
        /*0222*/ 	.byte	0x06
	.zero		1


	//   ....[19]....
        /*0224*/ 	.word	0x00000a70
        /*0228*/ 	.word	0x000000ff
        /*022c*/ 	.word	0x000000a0
        /*0230*/ 	.short	0x0100
        /*0232*/ 	.byte	0x06
	.zero		1


	//   ....[20]....
        /*0234*/ 	.word	0x00000a80
        /*0238*/ 	.word	0x000000ff
        /*023c*/ 	.word	0x00000098
        /*0240*/ 	.short	0x0100
        /*0242*/ 	.byte	0x06
	.zero		1


	//   ....[21]....
        /*0244*/ 	.word	0x00000a90
        /*0248*/ 	.word	0x000000ff
        /*024c*/ 	.word	0x000000a8
        /*0250*/ 	.short	0x0100
        /*0252*/ 	.byte	0x06
	.zero		1


	//   ....[22]....
        /*0254*/ 	.word	0x00000bc0
        /*0258*/ 	.word	0x000000ff
        /*025c*/ 	.word	0x000000b0
        /*0260*/ 	.short	0x0100
        /*0262*/ 	.byte	0x04
	.zero		1


	//   ....[23]....
        /*0264*/ 	.word	0x00000bd0
        /*0268*/ 	.word	0x000000ff
        /*026c*/ 	.word	0x000000d0
        /*0270*/ 	.short	0x0100
        /*0272*/ 	.byte	0x04
	.zero		1


	//   ....[24]....
        /*0274*/ 	.word	0x00000be0
        /*0278*/ 	.word	0x000000ff
        /*027c*/ 	.word	0x000000b8
        /*0280*/ 	.short	0x0100
        /*0282*/ 	.byte	0x04
	.zero		1


	//   ....[25]....
        /*0284*/ 	.word	0x00000bf0
        /*0288*/ 	.word	0x000000ff
        /*028c*/ 	.word	0x000000d8
        /*0290*/ 	.short	0x0100
        /*0292*/ 	.byte	0x04
	.zero		1


	//   ....[26]....
        /*0294*/ 	.word	0x00000c00
        /*0298*/ 	.word	0x000000ff
        /*029c*/ 	.word	0x000000c0
        /*02a0*/ 	.short	0x0100
        /*02a2*/ 	.byte	0x04
	.zero		1


	//   ....[27]....
        /*02a4*/ 	.word	0x00000c10
        /*02a8*/ 	.word	0x000000ff
        /*02ac*/ 	.word	0x000000e0
        /*02b0*/ 	.short	0x0100
        /*02b2*/ 	.byte	0x04
	.zero		1


	//   ....[28]....
        /*02b4*/ 	.word	0x00000c20
        /*02b8*/ 	.word	0x000000ff
        /*02bc*/ 	.word	0x000000c8
        /*02c0*/ 	.short	0x0100
        /*02c2*/ 	.byte	0x04
	.zero		1


	//   ....[29]....
        /*02c4*/ 	.word	0x00000c30
        /*02c8*/ 	.word	0x000000ff
        /*02cc*/ 	.word	0x000000e8
        /*02d0*/ 	.short	0x0100
        /*02d2*/ 	.byte	0x04
	.zero		1


	//   ....[30]....
        /*02d4*/ 	.word	0x00000d20
        /*02d8*/ 	.word	0x000000ff
        /*02dc*/ 	.word	0x000000f0
        /*02e0*/ 	.short	0x0100
        /*02e2*/ 	.byte	0x04
	.zero		1


	//   ....[31]....
        /*02e4*/ 	.word	0x00000d30
        /*02e8*/ 	.word	0x000000ff
        /*02ec*/ 	.word	0x00000100
        /*02f0*/ 	.short	0x0100
        /*02f2*/ 	.byte	0x04
	.zero		1


	//   ....[32]....
        /*02f4*/ 	.word	0x00000d40
        /*02f8*/ 	.word	0x000000ff
        /*02fc*/ 	.word	0x000000f8
        /*0300*/ 	.short	0x0100
        /*0302*/ 	.byte	0x04
	.zero		1


	//   ....[33]....
        /*0304*/ 	.word	0x00000d50
        /*0308*/ 	.word	0x000000ff
        /*030c*/ 	.word	0x00000108
        /*0310*/ 	.short	0x0100
        /*0312*/ 	.byte	0x04
	.zero		1


	//   ....[34]....
        /*0314*/ 	.word	0x00001900
        /*0318*/ 	.word	0x00000003
        /*031c*/ 	.word	0x00000100
        /*0320*/ 	.short	0x010a
        /*0322*/ 	.byte	0xff
	.zero		1


	//   ....[35]....
        /*0324*/ 	.word	0x00001930
        /*0328*/ 	.word	0x00000003
        /*032c*/ 	.word	0x000000f0
        /*0330*/ 	.short	0x0101
        /*0332*/ 	.byte	0xff
	.zero		1


	//   ....[36]....
        /*0334*/ 	.word	0x00001a00
        /*0338*/ 	.word	0x000000ff
        /*033c*/ 	.word	0x00000030
        /*0340*/ 	.short	0x010a
        /*0342*/ 	.byte	0x04
	.zero		1


	//   ....[37]....
        /*0344*/ 	.word	0x00001a80
        /*0348*/ 	.word	0x000000ff
        /*034c*/ 	.word	0x00000030
        /*0350*/ 	.short	0x010a
        /*0352*/ 	.byte	0x21
	.zero		1


	//   ....[38]....
        /*0354*/ 	.word	0x00001c20
        /*0358*/ 	.word	0x000000ff
        /*035c*/ 	.word	0x00000030
        /*0360*/ 	.short	0x010a
        /*0362*/ 	.byte	0x08
	.zero		1


	//   ....[39]....
        /*0364*/ 	.word	0x00001d30
        /*0368*/ 	.word	0x000000ff
        /*036c*/ 	.word	0x00000088
        /*0370*/ 	.short	0x0101
        /*0372*/ 	.byte	0x06
	.zero		1


	//   ....[40]....
        /*0374*/ 	.word	0x00001d50
        /*0378*/ 	.word	0x000000ff
        /*037c*/ 	.word	0x00000030
        /*0380*/ 	.short	0x010a
        /*0382*/ 	.byte	0x04
	.zero		1


	//   ....[41]....
        /*0384*/ 	.word	0x00001dd0
        /*0388*/ 	.word	0x000000ff
        /*038c*/ 	.word	0x00000030
        /*0390*/ 	.short	0x010a
        /*0392*/ 	.byte	0x11
	.zero		1


	//   ....[42]....
        /*0394*/ 	.word	0x00001f70
        /*0398*/ 	.word	0x000000ff
        /*039c*/ 	.word	0x00000030
        /*03a0*/ 	.short	0x010a
        /*03a2*/ 	.byte	0x07
	.zero		1


	//   ....[43]....
        /*03a4*/ 	.word	0x000020b0
        /*03a8*/ 	.word	0x00000003
        /*03ac*/ 	.word	0x00000090
        /*03b0*/ 	.short	0x010a
        /*03b2*/ 	.byte	0xff
	.zero		1


	//   ....[44]....
        /*03b4*/ 	.word	0x00002200
        /*03b8*/ 	.word	0x00000000
        /*03bc*/ 	.word	0x00000000
        /*03c0*/ 	.short	0x0101
        /*03c2*/ 	.byte	0xff
	.zero		1


	//   ....[45]....
        /*03c4*/ 	.word	0x000027b0
        /*03c8*/ 	.word	0x000000ff
        /*03cc*/ 	.word	0x00000000
        /*03d0*/ 	.short	0x010a
        /*03d2*/ 	.byte	0x04
	.zero		1


	//   ....[46]....
        /*03d4*/ 	.word	0x00002840
        /*03d8*/ 	.word	0x000000ff
        /*03dc*/ 	.word	0x00000000
        /*03e0*/ 	.short	0x010a
        /*03e2*/ 	.byte	0x05
	.zero		1


	//   ....[47]....
        /*03e4*/ 	.word	0x000028d0
        /*03e8*/ 	.word	0x000000ff
        /*03ec*/ 	.word	0x00000000
        /*03f0*/ 	.short	0x010a
        /*03f2*/ 	.byte	0x05
	.zero		1


	//   ....[48]....
        /*03f4*/ 	.word	0x00002960
        /*03f8*/ 	.word	0x000000ff
        /*03fc*/ 	.word	0x00000000
        /*0400*/ 	.short	0x010a
        /*0402*/ 	.byte	0x05
	.zero		1


	//   ....[49]....
        /*0404*/ 	.word	0x000029f0
        /*0408*/ 	.word	0x000000ff
        /*040c*/ 	.word	0x00000000
        /*0410*/ 	.short	0x010a
        /*0412*/ 	.byte	0x05
	.zero		1


	//   ....[50]....
        /*0414*/ 	.word	0x00002a90
        /*0418*/ 	.word	0x00000000
        /*041c*/ 	.word	0x00000000
        /*0420*/ 	.short	0x010a
        /*0422*/ 	.byte	0xff
	.zero		1


	//   ....[51]....
        /*0424*/ 	.word	0x00002bb0
        /*0428*/ 	.word	0x00000002
        /*042c*/ 	.word	0x000000f0
        /*0430*/ 	.short	0x010a
        /*0432*/ 	.byte	0xff
	.zero		1


	//   ....[52]....
        /*0434*/ 	.word	0x00002c10
        /*0438*/ 	.word	0x00000004
        /*043c*/ 	.word	0x00000000
        /*0440*/ 	.short	0x0101
        /*0442*/ 	.byte	0xff
	.zero		1


	//   ....[53]....
        /*0444*/ 	.word	0x00002c30
        /*0448*/ 	.word	0x000000ff
        /*044c*/ 	.word	0x000000a0
        /*0450*/ 	.short	0x010a
        /*0452*/ 	.byte	0x04
	.zero		1


	//   ....[54]....
        /*0454*/ 	.word	0x00002d50
        /*0458*/ 	.word	0x00000002
        /*045c*/ 	.word	0x00000090
        /*0460*/ 	.short	0x010a
        /*0462*/ 	.byte	0xff
	.zero		1


	//   ....[55]....
        /*0464*/ 	.word	0x00002e60
        /*0468*/ 	.word	0x00000002
        /*046c*/ 	.word	0x00000000
        /*0470*/ 	.short	0x0101
        /*0472*/ 	.byte	0xff
	.zero		1


	//   ....[56]....
        /*0474*/ 	.word	0x00002ef0
        /*0478*/ 	.word	0x000000ff
        /*047c*/ 	.word	0x000000a0
        /*0480*/ 	.short	0x0106
        /*0482*/ 	.byte	0x04
	.zero		1


	//   ....[57]....
        /*0484*/ 	.word	0x00002f10
        /*0488*/ 	.word	0x000000ff
        /*048c*/ 	.word	0x000000a0
        /*0490*/ 	.short	0x010a
        /*0492*/ 	.byte	0x04
	.zero		1


	//   ....[58]....
        /*0494*/ 	.word	0x00002fa0
        /*0498*/ 	.word	0x000000ff
        /*049c*/ 	.word	0x000000a0
        /*04a0*/ 	.short	0x0106
        /*04a2*/ 	.byte	0x07
	.zero		1


	//   ....[59]....
        /*04a4*/ 	.word	0x00002fe0
        /*04a8*/ 	.word	0x00000000
        /*04ac*/ 	.word	0x000000a0
        /*04b0*/ 	.short	0x010a
        /*04b2*/ 	.byte	0xff
	.zero		1


	//   ....[60]....
        /*04b4*/ 	.word	0x00003530
        /*04b8*/ 	.word	0x00000000
        /*04bc*/ 	.word	0x00000090
        /*04c0*/ 	.short	0x010a
        /*04c2*/ 	.byte	0xff
	.zero		1


	//   ....[61]....
        /*04c4*/ 	.word	0x00003640
        /*04c8*/ 	.word	0x00000003
        /*04cc*/ 	.word	0x00000000
        /*04d0*/ 	.short	0x0101
        /*04d2*/ 	.byte	0xff
	.zero		1


	//   ....[62]....
        /*04d4*/ 	.word	0x00003650
        /*04d8*/ 	.word	0x000000ff
        /*04dc*/ 	.word	0x00000000
        /*04e0*/ 	.short	0x010a
        /*04e2*/ 	.byte	0x04
	.zero		1


	//   ....[63]....
        /*04e4*/ 	.word	0x00003670
        /*04e8*/ 	.word	0x000000ff
        /*04ec*/ 	.word	0x000000d0
        /*04f0*/ 	.short	0x010a
        /*04f2*/ 	.byte	0x1e
	.zero		1


	//   ....[64]....
        /*04f4*/ 	.word	0x00003740
        /*04f8*/ 	.word	0x000000ff
        /*04fc*/ 	.word	0x00000000
        /*0500*/ 	.short	0x010a
        /*0502*/ 	.byte	0x05
	.zero		1


	//   ....[65]....
        /*0504*/ 	.word	0x00003880
        /*0508*/ 	.word	0x000000ff
        /*050c*/ 	.word	0x00000000
        /*0510*/ 	.short	0x010a
        /*0512*/ 	.byte	0x04
	.zero		1


	//   ....[66]....
        /*0514*/ 	.word	0x00003b10
        /*0518*/ 	.word	0x000000ff
        /*051c*/ 	.word	0x00000000
        /*0520*/ 	.short	0x010a
        /*0522*/ 	.byte	0x04
	.zero		1


	//   ....[67]....
        /*0524*/ 	.word	0x00003ba0
        /*0528*/ 	.word	0x000000ff
        /*052c*/ 	.word	0x00000000
        /*0530*/ 	.short	0x010a
        /*0532*/ 	.byte	0x05
	.zero		1


	//   ....[68]....
        /*0534*/ 	.word	0x00003c30
        /*0538*/ 	.word	0x000000ff
        /*053c*/ 	.word	0x00000000
        /*0540*/ 	.short	0x010a
        /*0542*/ 	.byte	0x05
	.zero		1


	//   ....[69]....
        /*0544*/ 	.word	0x00003cc0
        /*0548*/ 	.word	0x000000ff
        /*054c*/ 	.word	0x00000000
        /*0550*/ 	.short	0x010a
        /*0552*/ 	.byte	0x04
	.zero		1


	//   ....[70]....
        /*0554*/ 	.word	0x00004170
        /*0558*/ 	.word	0x0000000c
        /*055c*/ 	.word	0x00000090
        /*0560*/ 	.short	0x010a
        /*0562*/ 	.byte	0xff
	.zero		1


	//   ....[71]....
        /*0564*/ 	.word	0x000042e0
        /*0568*/ 	.word	0x00000000
        /*056c*/ 	.word	0x00000000
        /*0570*/ 	.short	0x0101
        /*0572*/ 	.byte	0xff
	.zero		1


	//   ....[72]....
        /*0574*/ 	.word	0x00004770
        /*0578*/ 	.word	0x000000ff
        /*057c*/ 	.word	0x00000088
        /*0580*/ 	.short	0x010a
        /*0582*/ 	.byte	0x15
	.zero		1


	//   ....[73]....
        /*0584*/ 	.word	0x000048f0
        /*0588*/ 	.word	0x000000ff
        /*058c*/ 	.word	0x00000070
        /*0590*/ 	.short	0x010a
        /*0592*/ 	.byte	0x15
	.zero		1


	//   ....[74]....
        /*0594*/ 	.word	0x00004a70
        /*0598*/ 	.word	0x000000ff
        /*059c*/ 	.word	0x00000060
        /*05a0*/ 	.short	0x010b
        /*05a2*/ 	.byte	0x15
	.zero		1


	//   ....[75]....
        /*05a4*/ 	.word	0x00004a80
        /*05a8*/ 	.word	0x000000ff
        /*05ac*/ 	.word	0x00000000
        /*05b0*/ 	.short	0x0101
        /*05b2*/ 	.byte	0x06
	.zero		1


	//   ....[76]....
        /*05b4*/ 	.word	0x00004a90
        /*05b8*/ 	.word	0x000000ff
        /*05bc*/ 	.word	0x00000078
        /*05c0*/ 	.short	0x010a
        /*05c2*/ 	.byte	0x15
	.zero		1


	//   ....[77]....
        /*05c4*/ 	.word	0x00004c80
        /*05c8*/ 	.word	0x000000ff
        /*05cc*/ 	.word	0x00000068
        /*05d0*/ 	.short	0x010b
        /*05d2*/ 	.byte	0x15
	.zero		1


	//   ....[78]....
        /*05d4*/ 	.word	0x00004c90
        /*05d8*/ 	.word	0x000000ff
        /*05dc*/ 	.word	0x00000000
        /*05e0*/ 	.short	0x0101
        /*05e2*/ 	.byte	0x21
	.zero		1


	//   ....[79]....
        /*05e4*/ 	.word	0x00004cc0
        /*05e8*/ 	.word	0x000000ff
        /*05ec*/ 	.word	0x00000070
        /*05f0*/ 	.short	0x010a
        /*05f2*/ 	.byte	0x15
	.zero		1


	//   ....[80]....
        /*05f4*/ 	.word	0x00004d00
        /*05f8*/ 	.word	0x00000000
        /*05fc*/ 	.word	0x00000078
        /*0600*/ 	.short	0x010a
        /*0602*/ 	.byte	0xff
	.zero		1


	//   ....[81]....
        /*0604*/ 	.word	0x00005000
        /*0608*/ 	.word	0x00000003
        /*060c*/ 	.word	0x00000090
        /*0610*/ 	.short	0x010a
        /*0612*/ 	.byte	0xff
	.zero		1


	//   ....[82]....
        /*0614*/ 	.word	0x00005180
        /*0618*/ 	.word	0x00000000
        /*061c*/ 	.word	0x00000000
        /*0620*/ 	.short	0x0101
        /*0622*/ 	.byte	0xff
	.zero		1


	//   ....[83]....
        /*0624*/ 	.word	0x00005cd0
        /*0628*/ 	.word	0x00000003
        /*062c*/ 	.word	0x00000060
        /*0630*/ 	.short	0x010a
        /*0632*/ 	.byte	0xff
	.zero		1


	//   ....[84]....
        /*0634*/ 	.word	0x00005d10
        /*0638*/ 	.word	0x0000004e
        /*063c*/ 	.word	0x000000b0
        /*0640*/ 	.short	0x010a
        /*0642*/ 	.byte	0xff
	.zero		1


	//   ....[85]....
        /*0644*/ 	.word	0x00005e50
        /*0648*/ 	.word	0x00000003
        /*064c*/ 	.word	0x00000060
        /*0650*/ 	.short	0x010a
        /*0652*/ 	.byte	0xff
	.zero		1


	//   ....[86]....
        /*0654*/ 	.word	0x00005fb0
        /*0658*/ 	.word	0x00000000
        /*065c*/ 	.word	0x00000000
        /*0660*/ 	.short	0x0101
        /*0662*/ 	.byte	0xff
	.zero		1


	//   ....[87]....
        /*0664*/ 	.word	0x00006010
        /*0668*/ 	.word	0x0000004e
        /*066c*/ 	.word	0x000000b0
        /*0670*/ 	.short	0x010a
        /*0672*/ 	.byte	0xff
	.zero		1


	//   ....[88]....
        /*0674*/ 	.word	0x000073a0
        /*0678*/ 	.word	0x0000006f
        /*067c*/ 	.word	0x00000060
        /*0680*/ 	.short	0x010a
        /*0682*/ 	.byte	0xff
	.zero		1


	//   ....[89]....
        /*0684*/ 	.word	0x00007470
        /*0688*/ 	.word	0x0000006f
        /*068c*/ 	.word	0x00000060
        /*0690*/ 	.short	0x010a
        /*0692*/ 	.byte	0xff
	.zero		1


	//   ....[90]....
        /*0694*/ 	.word	0x000075d0
        /*0698*/ 	.word	0x00000000
        /*069c*/ 	.word	0x00000000
        /*06a0*/ 	.short	0x0101
        /*06a2*/ 	.byte	0xff
	.zero		1


	//   ....[91]....
        /*06a4*/ 	.word	0x00007930
        /*06a8*/ 	.word	0x000000ff
        /*06ac*/ 	.word	0x00000000
        /*06b0*/ 	.short	0x0101
        /*06b2*/ 	.byte	0x04
	.zero		1


	//   ....[92]....
        /*06b4*/ 	.word	0x00008b50
        /*06b8*/ 	.word	0x00000003
        /*06bc*/ 	.word	0x00000100
        /*06c0*/ 	.short	0x010a
        /*06c2*/ 	.byte	0xff
	.zero		1


	//   ....[93]....
        /*06c4*/ 	.word	0x00008bb0
        /*06c8*/ 	.word	0x00000000
        /*06cc*/ 	.word	0x00000030
        /*06d0*/ 	.short	0x010a
        /*06d2*/ 	.byte	0xff
	.zero		1


	//   ....[94]....
        /*06d4*/ 	.word	0x00008c10
        /*06d8*/ 	.word	0x00000000
        /*06dc*/ 	.word	0x00000030
        /*06e0*/ 	.short	0x010a
        /*06e2*/ 	.byte	0xff
	.zero		1


	//   ....[95]....
        /*06e4*/ 	.word	0x00008c60
        /*06e8*/ 	.word	0x00000003
        /*06ec*/ 	.word	0x00000090
        /*06f0*/ 	.short	0x010a
        /*06f2*/ 	.byte	0xff
	.zero		1


	//   ....[96]....
        /*06f4*/ 	.word	0x00008cc0
        /*06f8*/ 	.word	0x00000000
        /*06fc*/ 	.word	0x00000000
        /*0700*/ 	.short	0x010a
        /*0702*/ 	.byte	0xff
	.zero		1


	//   ....[97]....
        /*0704*/ 	.word	0x00008d20
        /*0708*/ 	.word	0x00000000
        /*070c*/ 	.word	0x00000000
        /*0710*/ 	.short	0x010a
        /*0712*/ 	.byte	0xff
	.zero		1


	//   ....[98]....
        /*0714*/ 	.word	0x00008d80
        /*0718*/ 	.word	0x00000000
        /*071c*/ 	.word	0x00000000
        /*0720*/ 	.short	0x010a
        /*0722*/ 	.byte	0xff
	.zero		1


	//   ....[99]....
        /*0724*/ 	.word	0x00008de0
        /*0728*/ 	.word	0x00000000
        /*072c*/ 	.word	0x00000000
        /*0730*/ 	.short	0x010a
        /*0732*/ 	.byte	0xff
	.zero		1


	//   ....[100]....
        /*0734*/ 	.word	0x00008e40
        /*0738*/ 	.word	0x00000000
        /*073c*/ 	.word	0x00000000
        /*0740*/ 	.short	0x010a
        /*0742*/ 	.byte	0xff
	.zero		1


	//   ....[101]....
        /*0744*/ 	.word	0x00008e90
        /*0748*/ 	.word	0x00000002
        /*074c*/ 	.word	0x000000f0
        /*0750*/ 	.short	0x010a
        /*0752*/ 	.byte	0xff
	.zero		1


	//   ....[102]....
        /*0754*/ 	.word	0x00008ef0
        /*0758*/ 	.word	0x00000002
        /*075c*/ 	.word	0x000000a0
        /*0760*/ 	.short	0x010a
        /*0762*/ 	.byte	0xff
	.zero		1


	//   ....[103]....
        /*0764*/ 	.word	0x00008f40
        /*0768*/ 	.word	0x00000002
        /*076c*/ 	.word	0x00000090
        /*0770*/ 	.short	0x010a
        /*0772*/ 	.byte	0xff
	.zero		1


	//   ....[104]....
        /*0774*/ 	.word	0x00008fa0
        /*0778*/ 	.word	0x00000000
        /*077c*/ 	.word	0x000000a0
        /*0780*/ 	.short	0x010a
        /*0782*/ 	.byte	0xff
	.zero		1


	//   ....[105]....
        /*0784*/ 	.word	0x00008ff0
        /*0788*/ 	.word	0x00000000
        /*078c*/ 	.word	0x00000090
        /*0790*/ 	.short	0x010a
        /*0792*/ 	.byte	0xff
	.zero		1


	//   ....[106]....
        /*0794*/ 	.word	0x00009050
        /*0798*/ 	.word	0x00000003
        /*079c*/ 	.word	0x000000d0
        /*07a0*/ 	.short	0x010a
        /*07a2*/ 	.byte	0xff
	.zero		1


	//   ....[107]....
        /*07a4*/ 	.word	0x000090b0
        /*07a8*/ 	.word	0x00000000
        /*07ac*/ 	.word	0x00000000
        /*07b0*/ 	.short	0x010a
        /*07b2*/ 	.byte	0xff
	.zero		1


	//   ....[108]....
        /*07b4*/ 	.word	0x00009110
        /*07b8*/ 	.word	0x00000000
        /*07bc*/ 	.word	0x00000000
        /*07c0*/ 	.short	0x010a
        /*07c2*/ 	.byte	0xff
	.zero		1


	//   ....[109]....
        /*07c4*/ 	.word	0x00009170
        /*07c8*/ 	.word	0x00000000
        /*07cc*/ 	.word	0x00000000
        /*07d0*/ 	.short	0x010a
        /*07d2*/ 	.byte	0xff
	.zero		1


	//   ....[110]....
        /*07d4*/ 	.word	0x000091d0
        /*07d8*/ 	.word	0x00000000
        /*07dc*/ 	.word	0x00000000
        /*07e0*/ 	.short	0x010a
        /*07e2*/ 	.byte	0xff
	.zero		1


	//   ....[111]....
        /*07e4*/ 	.word	0x00009230
        /*07e8*/ 	.word	0x00000000
        /*07ec*/ 	.word	0x00000000
        /*07f0*/ 	.short	0x010a
        /*07f2*/ 	.byte	0xff
	.zero		1


	//   ....[112]....
        /*07f4*/ 	.word	0x00009280
        /*07f8*/ 	.word	0x0000000c
        /*07fc*/ 	.word	0x00000090
        /*0800*/ 	.short	0x010a
        /*0802*/ 	.byte	0xff
	.zero		1


	//   ....[113]....
        /*0804*/ 	.word	0x000092e0
        /*0808*/ 	.word	0x00000000
        /*080c*/ 	.word	0x00000088
        /*0810*/ 	.short	0x010a
        /*0812*/ 	.byte	0xff
	.zero		1


	//   ....[114]....
        /*0814*/ 	.word	0x00009340
        /*0818*/ 	.word	0x00000000
        /*081c*/ 	.word	0x00000070
        /*0820*/ 	.short	0x010a
        /*0822*/ 	.byte	0xff
	.zero		1


	//   ....[115]....
        /*0824*/ 	.word	0x000093a0
        /*0828*/ 	.word	0x00000000
        /*082c*/ 	.word	0x00000078
        /*0830*/ 	.short	0x010a
        /*0832*/ 	.byte	0xff
	.zero		1


	//   ....[116]....
        /*0834*/ 	.word	0x00009400
        /*0838*/ 	.word	0x00000000
        /*083c*/ 	.word	0x00000070
        /*0840*/ 	.short	0x010a
        /*0842*/ 	.byte	0xff
	.zero		1


	//   ....[117]....
        /*0844*/ 	.word	0x00009450
        /*0848*/ 	.word	0x00000003
        /*084c*/ 	.word	0x00000090
        /*0850*/ 	.short	0x010a
        /*0852*/ 	.byte	0xff
	.zero		1


	//   ....[118]....
        /*0854*/ 	.word	0x000094a0
        /*0858*/ 	.word	0x00000003
        /*085c*/ 	.word	0x00000060
        /*0860*/ 	.short	0x010a
        /*0862*/ 	.byte	0xff
	.zero		1


	//   ....[119]....
        /*0864*/ 	.word	0x000094f0
        /*0868*/ 	.word	0x0000004e
        /*086c*/ 	.word	0x000000b0
        /*0870*/ 	.short	0x010a
        /*0872*/ 	.byte	0xff
	.zero		1


	//   ....[120]....
        /*0874*/ 	.word	0x00009540
        /*0878*/ 	.word	0x0000006f
        /*087c*/ 	.word	0x00000060
        /*0880*/ 	.short	0x010a
        /*0882*/ 	.byte	0xff
	.zero		1


	//----- nvinfo : EIATTR_NUM_MBARRIERS
	.align		4
.L_47:
        /*0884*/ 	.byte	0x03, 0x38
        /*0886*/ 	.short	0x0022


	//----- nvinfo : EIATTR_EXIT_INSTR_OFFSETS
	.align		4
        /*0888*/ 	.byte	0x04, 0x1c
        /*088a*/ 	.short	(.L_49 - .L_48)


	//   ....[0]....
.L_48:
        /*088c*/ 	.word	0x00002ac0


	//   ....[1]....
        /*0890*/ 	.word	0x00002fb0


	//   ....[2]....
        /*0894*/ 	.word	0x00003010


	//   ....[3]....
        /*0898*/ 	.word	0x00003f20


	//   ....[4]....
        /*089c*/ 	.word	0x00004d30


	//   ....[5]....
        /*08a0*/ 	.word	0x00004d70


	//   ....[6]....
        /*08a4*/ 	.word	0x00008b40


	//----- nvinfo : EIATTR_MAX_THREADS
	.align		4
.L_49:
        /*08a8*/ 	.byte	0x04, 0x05
        /*08aa*/ 	.short	(.L_51 - .L_50)
.L_50:
        /*08ac*/ 	.word	0x00000100
        /*08b0*/ 	.word	0x00000001
        /*08b4*/ 	.word	0x00000001


	//----- nvinfo : EIATTR_CRS_STACK_SIZE
	.align		4
.L_51:
        /*08b8*/ 	.byte	0x04, 0x1e
        /*08ba*/ 	.short	(.L_53 - .L_52)
.L_52:
        /*08bc*/ 	.word	0x00000000


	//----- nvinfo : EIATTR_CBANK_PARAM_SIZE
	.align		4
.L_53:
        /*08c0*/ 	.byte	0x03, 0x19
        /*08c2*/ 	.short	0x0800


	//----- nvinfo : EIATTR_PARAM_CBANK
	.align		4
        /*08c4*/ 	.byte	0x04, 0x0a
        /*08c6*/ 	.short	(.L_55 - .L_54)
	.align		4
.L_54:
        /*08c8*/ 	.word	index@(.nv.constant0._ZN7cutlass13device_kernelINS_4gemm6kernel13GemmUniversalIN4cute5tupleIJiiiiEEENS1_10collective13CollectiveMmaINS1_35MainloopSm100TmaUmmaWarpSpecializedILi6ELi2ELi4ENS5_IJNS4_1CILi1EEENSA_ILi4EEESB_EEEEENS5_IJNSA_ILi128EEESF_SF_EEEaNS5_IJlSB_lEEEaSH_NS4_8TiledMMAINS4_8MMA_AtomIJNS4_15SM100_MMA_S8_SSIaaiLi128ELi128ELNS4_4UMMA5MajorE0ELSM_0ELNSL_8SaturateE0EEEEEENS4_6LayoutINS5_IJSB_SB_SB_EEENS5_IJNSA_ILi0EEESS_SS_EEEEENS5_IJNS4_10UnderscoreESV_SV_EEEEENS4_23SM90_TMA_LOAD_MULTICASTENS4_14ComposedLayoutINS4_7SwizzleILi3ELi4ELi3EEENS4_18smem_ptr_flag_bitsILi8EEENSQ_INS5_IJNSA_ILi8EEESF_EEENS5_IJSF_SB_EEEEEEEvNS4_8identityENS4_13SM90_TMA_LOADES18_vS19_EENS_8epilogue10collective18CollectiveEpilogueINS1C_23Sm100TmaWarpSpecializedILi2ELi2ELi64ELb0ELb0EEEJSG_NS5_IJNSQ_ISF_SB_EENSQ_INSA_ILi64EEESB_EEEEEaSH_aSH_NS1C_6fusion15FusionCallbacksIS1G_NS1L_17LinearCombinationIaiaiLNS_15FloatRoundStyleE2EEESG_S1K_JEEENS4_5SM1004TMEM4LOAD26SM100_TMEM_LOAD_32dp32b64xES1A_NSZ_INS10_ILi2ELi4ELi3EEES13_NSQ_INS5_IJS14_S1I_EEENS5_IJS1I_SB_EEEEEEENS4_39AutoVectorizingCopyWithAssumedAlignmentILi128EEENS4_14SM90_TMA_STOREES1Z_S21_S21_EEEvvEEEEvNT_6ParamsE)
        /*08cc*/ 	.short	0x0380
        /*08ce*/ 	.short	0x0800


	//----- nvinfo : EIATTR_SW_WAR
	.align		4
.L_55:
        /*08d0*/ 	.byte	0x04, 0x36
        /*08d2*/ 	.short	(.L_57 - .L_56)
.L_56:
        /*08d4*/ 	.word	0x00000008
.L_57:


//--------------------- .nv.callgraph             --------------------------
	.section	.nv.callgraph,"",@"SHT_CUDA_CALLGRAPH"
	.align	4
	.sectionentsize	8
	.align		4
        /*0000*/ 	.word	0x00000000
	.align		4
        /*0004*/ 	.word	0xffffffff
	.align		4
        /*0008*/ 	.word	index@(_ZN7cutlass13device_kernelINS_4gemm6kernel13GemmUniversalIN4cute5tupleIJiiiiEEENS1_10collective13CollectiveMmaINS1_35MainloopSm100TmaUmmaWarpSpecializedILi6ELi2ELi4ENS5_IJNS4_1CILi1EEENSA_ILi4EEESB_EEEEENS5_IJNSA_ILi128EEESF_SF_EEEaNS5_IJlSB_lEEEaSH_NS4_8TiledMMAINS4_8MMA_AtomIJNS4_15SM100_MMA_S8_SSIaaiLi128ELi128ELNS4_4UMMA5MajorE0ELSM_0ELNSL_8SaturateE0EEEEEENS4_6LayoutINS5_IJSB_SB_SB_EEENS5_IJNSA_ILi0EEESS_SS_EEEEENS5_IJNS4_10UnderscoreESV_SV_EEEEENS4_23SM90_TMA_LOAD_MULTICASTENS4_14ComposedLayoutINS4_7SwizzleILi3ELi4ELi3EEENS4_18smem_ptr_flag_bitsILi8EEENSQ_INS5_IJNSA_ILi8EEESF_EEENS5_IJSF_SB_EEEEEEEvNS4_8identityENS4_13SM90_TMA_LOADES18_vS19_EENS_8epilogue10collective18CollectiveEpilogueINS1C_23Sm100TmaWarpSpecializedILi2ELi2ELi64ELb0ELb0EEEJSG_NS5_IJNSQ_ISF_SB_EENSQ_INSA_ILi64EEESB_EEEEEaSH_aSH_NS1C_6fusion15FusionCallbacksIS1G_NS1L_17LinearCombinationIaiaiLNS_15FloatRoundStyleE2EEESG_S1K_JEEENS4_5SM1004TMEM4LOAD26SM100_TMEM_LOAD_32dp32b64xES1A_NSZ_INS10_ILi2ELi4ELi3EEES13_NSQ_INS5_IJS14_S1I_EEENS5_IJS1I_SB_EEEEEEENS4_39AutoVectorizingCopyWithAssumedAlignmentILi128EEENS4_14SM90_TMA_STOREES1Z_S21_S21_EEEvvEEEEvNT_6ParamsE)
	.align		4
        /*000c*/ 	.word	index@(__assertfail)
	.align		4
        /*0010*/ 	.word	0x00000000
	.align		4
        /*0014*/ 	.word	0xfffffffe
	.align		4
        /*0018*/ 	.word	0x00000000
	.align		4
        /*001c*/ 	.word	0xfffffffd
	.align		4
        /*0020*/ 	.word	0x00000000
	.align		4
        /*0024*/ 	.word	0xfffffffc


//--------------------- .nv.constant4             --------------------------
	.section	.nv.constant4,"a",@progbits
	.align	8
	.align		8
.nv.constant4:
        /*0000*/ 	.dword	__assertfail
	.align		8
        /*0008*/ 	.dword	__unnamed_1
	.align		8
        /*0010*/ 	.dword	__unnamed_2
	.align		8
        /*0018*/ 	.dword	_ZN40_INTERNAL_49c4b9b1_4_k_cu_04729b6f_219264cuda3std3__45__cpo5beginE
	.align		8
        /*0020*/ 	.dword	_ZN40_INTERNAL_49c4b9b1_4_k_cu_04729b6f_219264cuda3std3__45__cpo3endE
	.align		8
        /*0028*/ 	.dword	_ZN40_INTERNAL_49c4b9b1_4_k_cu_04729b6f_219264cuda3std3__45__cpo6cbeginE
	.align		8
        /*0030*/ 	.dword	_ZN40_INTERNAL_49c4b9b1_4_k_cu_04729b6f_219264cuda3std3__45__cpo4cendE
	.align		8
        /*0038*/ 	.dword	_ZN40_INTERNAL_49c4b9b1_4_k_cu_04729b6f_219264cuda3std3__442_GLOBAL__N__49c4b9b1_4_k_cu_04729b6f_219266ignoreE
	.align		8
        /*0040*/ 	.dword	_ZN40_INTERNAL_49c4b9b1_4_k_cu_04729b6f_219264cuda3std3__419piecewise_constructE
	.align		8
        /*0048*/ 	.dword	_ZN40_INTERNAL_49c4b9b1_4_k_cu_04729b6f_219264cuda3std3__48in_placeE
	.align		8
        /*0050*/ 	.dword	_ZN40_INTERNAL_49c4b9b1_4_k_cu_04729b6f_219264cuda3std6ranges3__45__cpo4swapE
	.align		8
        /*0058*/ 	.dword	_ZN40_INTERNAL_49c4b9b1_4_k_cu_04729b6f_219264cuda3std6ranges3__45__cpo9iter_moveE
	.align		8
        /*0060*/ 	.dword	_ZN40_INTERNAL_49c4b9b1_4_k_cu_04729b6f_219264cute7productE
	.align		8
        /*0068*/ 	.dword	_ZN40_INTERNAL_49c4b9b1_4_k_cu_04729b6f_219264cute1_E
	.align		8
        /*0070*/ 	.dword	$str$25
	.align		8
        /*0078*/ 	.dword	$str$26
	.align		8
        /*0080*/ 	.dword	$str$27
	.align		8
        /*0088*/ 	.dword	$str$28


//--------------------- .text._ZN7cutlass13device_kernelINS_4gemm6kernel13GemmUniversalIN4cute5tupleIJiiiiEEENS1_10collective13CollectiveMmaINS1_35MainloopSm100TmaUmmaWarpSpecializedILi6ELi2ELi4ENS5_IJNS4_1CILi1EEENSA_ILi4EEESB_EEEEENS5_IJNSA_ILi128EEESF_SF_EEEaNS5_IJlSB_lEEEaSH_NS4_8TiledMMAINS4_8MMA_AtomIJNS4_15SM100_MMA_S8_SSIaaiLi128ELi128ELNS4_4UMMA5MajorE0ELSM_0ELNSL_8SaturateE0EEEEEENS4_6LayoutINS5_IJSB_SB_SB_EEENS5_IJNSA_ILi0EEESS_SS_EEEEENS5_IJNS4_10UnderscoreESV_SV_EEEEENS4_23SM90_TMA_LOAD_MULTICASTENS4_14ComposedLayoutINS4_7SwizzleILi3ELi4ELi3EEENS4_18smem_ptr_flag_bitsILi8EEENSQ_INS5_IJNSA_ILi8EEESF_EEENS5_IJSF_SB_EEEEEEEvNS4_8identityENS4_13SM90_TMA_LOADES18_vS19_EENS_8epilogue10collective18CollectiveEpilogueINS1C_23Sm100TmaWarpSpecializedILi2ELi2ELi64ELb0ELb0EEEJSG_NS5_IJNSQ_ISF_SB_EENSQ_INSA_ILi64EEESB_EEEEEaSH_aSH_NS1C_6fusion15FusionCallbacksIS1G_NS1L_17LinearCombinationIaiaiLNS_15FloatRoundStyleE2EEESG_S1K_JEEENS4_5SM1004TMEM4LOAD26SM100_TMEM_LOAD_32dp32b64xES1A_NSZ_INS10_ILi2ELi4ELi3EEES13_NSQ_INS5_IJS14_S1I_EEENS5_IJS1I_SB_EEEEEEENS4_39AutoVectorizingCopyWithAssumedAlignmentILi128EEENS4_14SM90_TMA_STOREES1Z_S21_S21_EEEvvEEEEvNT_6ParamsE --------------------------
	.section	.text._ZN7cutlass13device_kernelINS_4gemm6kernel13GemmUniversalIN4cute5tupleIJiiiiEEENS1_10collective13CollectiveMmaINS1_35MainloopSm100TmaUmmaWarpSpecializedILi6ELi2ELi4ENS5_IJNS4_1CILi1EEENSA_ILi4EEESB_EEEEENS5_IJNSA_ILi128EEESF_SF_EEEaNS5_IJlSB_lEEEaSH_NS4_8TiledMMAINS4_8MMA_AtomIJNS4_15SM100_MMA_S8_SSIaaiLi128ELi128ELNS4_4UMMA5MajorE0ELSM_0ELNSL_8SaturateE0EEEEEENS4_6LayoutINS5_IJSB_SB_SB_EEENS5_IJNSA_ILi0EEESS_SS_EEEEENS5_IJNS4_10UnderscoreESV_SV_EEEEENS4_23SM90_TMA_LOAD_MULTICASTENS4_14ComposedLayoutINS4_7SwizzleILi3ELi4ELi3EEENS4_18smem_ptr_flag_bitsILi8EEENSQ_INS5_IJNSA_ILi8EEESF_EEENS5_IJSF_SB_EEEEEEEvNS4_8identityENS4_13SM90_TMA_LOADES18_vS19_EENS_8epilogue10collective18CollectiveEpilogueINS1C_23Sm100TmaWarpSpecializedILi2ELi2ELi64ELb0ELb0EEEJSG_NS5_IJNSQ_ISF_SB_EENSQ_INSA_ILi64EEESB_EEEEEaSH_aSH_NS1C_6fusion15FusionCallbacksIS1G_NS1L_17LinearCombinationIaiaiLNS_15FloatRoundStyleE2EEESG_S1K_JEEENS4_5SM1004TMEM4LOAD26SM100_TMEM_LOAD_32dp32b64xES1A_NSZ_INS10_ILi2ELi4ELi3EEES13_NSQ_INS5_IJS14_S1I_EEENS5_IJS1I_SB_EEEEEEENS4_39AutoVectorizingCopyWithAssumedAlignmentILi128EEENS4_14SM90_TMA_STOREES1Z_S21_S21_EEEvvEEEEvNT_6ParamsE,"ax",@progbits
	.align	128
.text._ZN7cutlass13device_kernelINS_4gemm6kernel13GemmUniversalIN4cute5tupleIJiiiiEEENS1_10collective13CollectiveMmaINS1_35MainloopSm100TmaUmmaWarpSpecializedILi6ELi2ELi4ENS5_IJNS4_1CILi1EEENSA_ILi4EEESB_EEEEENS5_IJNSA_ILi128EEESF_SF_EEEaNS5_IJlSB_lEEEaSH_NS4_8TiledMMAINS4_8MMA_AtomIJNS4_15SM100_MMA_S8_SSIaaiLi128ELi128ELNS4_4UMMA5MajorE0ELSM_0ELNSL_8SaturateE0EEEEEENS4_6LayoutINS5_IJSB_SB_SB_EEENS5_IJNSA_ILi0EEESS_SS_EEEEENS5_IJNS4_10UnderscoreESV_SV_EEEEENS4_23SM90_TMA_LOAD_MULTICASTENS4_14ComposedLayoutINS4_7SwizzleILi3ELi4ELi3EEENS4_18smem_ptr_flag_bitsILi8EEENSQ_INS5_IJNSA_ILi8EEESF_EEENS5_IJSF_SB_EEEEEEEvNS4_8identityENS4_13SM90_TMA_LOADES18_vS19_EENS_8epilogue10collective18CollectiveEpilogueINS1C_23Sm100TmaWarpSpecializedILi2ELi2ELi64ELb0ELb0EEEJSG_NS5_IJNSQ_ISF_SB_EENSQ_INSA_ILi64EEESB_EEEEEaSH_aSH_NS1C_6fusion15FusionCallbacksIS1G_NS1L_17LinearCombinationIaiaiLNS_15FloatRoundStyleE2EEESG_S1K_JEEENS4_5SM1004TMEM4LOAD26SM100_TMEM_LOAD_32dp32b64xES1A_NSZ_INS10_ILi2ELi4ELi3EEES13_NSQ_INS5_IJS14_S1I_EEENS5_IJS1I_SB_EEEEEEENS4_39AutoVectorizingCopyWithAssumedAlignmentILi128EEENS4_14SM90_TMA_STOREES1Z_S21_S21_EEEvvEEEEvNT_6ParamsE:
        .type           _ZN7cutlass13device_kernelINS_4gemm6kernel13GemmUniversalIN4cute5tupleIJiiiiEEENS1_10collective13CollectiveMmaINS1_35MainloopSm100TmaUmmaWarpSpecializedILi6ELi2ELi4ENS5_IJNS4_1CILi1EEENSA_ILi4EEESB_EEEEENS5_IJNSA_ILi128EEESF_SF_EEEaNS5_IJlSB_lEEEaSH_NS4_8TiledMMAINS4_8MMA_AtomIJNS4_15SM100_MMA_S8_SSIaaiLi128ELi128ELNS4_4UMMA5MajorE0ELSM_0ELNSL_8SaturateE0EEEEEENS4_6LayoutINS5_IJSB_SB_SB_EEENS5_IJNSA_ILi0EEESS_SS_EEEEENS5_IJNS4_10UnderscoreESV_SV_EEEEENS4_23SM90_TMA_LOAD_MULTICASTENS4_14ComposedLayoutINS4_7SwizzleILi3ELi4ELi3EEENS4_18smem_ptr_flag_bitsILi8EEENSQ_INS5_IJNSA_ILi8EEESF_EEENS5_IJSF_SB_EEEEEEEvNS4_8identityENS4_13SM90_TMA_LOADES18_vS19_EENS_8epilogue10collective18CollectiveEpilogueINS1C_23Sm100TmaWarpSpecializedILi2ELi2ELi64ELb0ELb0EEEJSG_NS5_IJNSQ_ISF_SB_EENSQ_INSA_ILi64EEESB_EEEEEaSH_aSH_NS1C_6fusion15FusionCallbacksIS1G_NS1L_17LinearCombinationIaiaiLNS_15FloatRoundStyleE2EEESG_S1K_JEEENS4_5SM1004TMEM4LOAD26SM100_TMEM_LOAD_32dp32b64xES1A_NSZ_INS10_ILi2ELi4ELi3EEES13_NSQ_INS5_IJS14_S1I_EEENS5_IJS1I_SB_EEEEEEENS4_39AutoVectorizingCopyWithAssumedAlignmentILi128EEENS4_14SM90_TMA_STOREES1Z_S21_S21_EEEvvEEEEvNT_6ParamsE,@function
        .size           _ZN7cutlass13device_kernelINS_4gemm6kernel13GemmUniversalIN4cute5tupleIJiiiiEEENS1_10collective13CollectiveMmaINS1_35MainloopSm100TmaUmmaWarpSpecializedILi6ELi2ELi4ENS5_IJNS4_1CILi1EEENSA_ILi4EEESB_EEEEENS5_IJNSA_ILi128EEESF_SF_EEEaNS5_IJlSB_lEEEaSH_NS4_8TiledMMAINS4_8MMA_AtomIJNS4_15SM100_MMA_S8_SSIaaiLi128ELi128ELNS4_4UMMA5MajorE0ELSM_0ELNSL_8SaturateE0EEEEEENS4_6LayoutINS5_IJSB_SB_SB_EEENS5_IJNSA_ILi0EEESS_SS_EEEEENS5_IJNS4_10UnderscoreESV_SV_EEEEENS4_23SM90_TMA_LOAD_MULTICASTENS4_14ComposedLayoutINS4_7SwizzleILi3ELi4ELi3EEENS4_18smem_ptr_flag_bitsILi8EEENSQ_INS5_IJNSA_ILi8EEESF_EEENS5_IJSF_SB_EEEEEEEvNS4_8identityENS4_13SM90_TMA_LOADES18_vS19_EENS_8epilogue10collective18CollectiveEpilogueINS1C_23Sm100TmaWarpSpecializedILi2ELi2ELi64ELb0ELb0EEEJSG_NS5_IJNSQ_ISF_SB_EENSQ_INSA_ILi64EEESB_EEEEEaSH_aSH_NS1C_6fusion15FusionCallbacksIS1G_NS1L_17LinearCombinationIaiaiLNS_15FloatRoundStyleE2EEESG_S1K_JEEENS4_5SM1004TMEM4LOAD26SM100_TMEM_LOAD_32dp32b64xES1A_NSZ_INS10_ILi2ELi4ELi3EEES13_NSQ_INS5_IJS14_S1I_EEENS5_IJS1I_SB_EEEEEEENS4_39AutoVectorizingCopyWithAssumedAlignmentILi128EEENS4_14SM90_TMA_STOREES1Z_S21_S21_EEEvvEEEEvNT_6ParamsE,(.L_x_155 - _ZN7cutlass13device_kernelINS_4gemm6kernel13GemmUniversalIN4cute5tupleIJiiiiEEENS1_10collective13CollectiveMmaINS1_35MainloopSm100TmaUmmaWarpSpecializedILi6ELi2ELi4ENS5_IJNS4_1CILi1EEENSA_ILi4EEESB_EEEEENS5_IJNSA_ILi128EEESF_SF_EEEaNS5_IJlSB_lEEEaSH_NS4_8TiledMMAINS4_8MMA_AtomIJNS4_15SM100_MMA_S8_SSIaaiLi128ELi128ELNS4_4UMMA5MajorE0ELSM_0ELNSL_8SaturateE0EEEEEENS4_6LayoutINS5_IJSB_SB_SB_EEENS5_IJNSA_ILi0EEESS_SS_EEEEENS5_IJNS4_10UnderscoreESV_SV_EEEEENS4_23SM90_TMA_LOAD_MULTICASTENS4_14ComposedLayoutINS4_7SwizzleILi3ELi4ELi3EEENS4_18smem_ptr_flag_bitsILi8EEENSQ_INS5_IJNSA_ILi8EEESF_EEENS5_IJSF_SB_EEEEEEEvNS4_8identityENS4_13SM90_TMA_LOADES18_vS19_EENS_8epilogue10collective18CollectiveEpilogueINS1C_23Sm100TmaWarpSpecializedILi2ELi2ELi64ELb0ELb0EEEJSG_NS5_IJNSQ_ISF_SB_EENSQ_INSA_ILi64EEESB_EEEEEaSH_aSH_NS1C_6fusion15FusionCallbacksIS1G_NS1L_17LinearCombinationIaiaiLNS_15FloatRoundStyleE2EEESG_S1K_JEEENS4_5SM1004TMEM4LOAD26SM100_TMEM_LOAD_32dp32b64xES1A_NSZ_INS10_ILi2ELi4ELi3EEES13_NSQ_INS5_IJS14_S1I_EEENS5_IJS1I_SB_EEEEEEENS4_39AutoVectorizingCopyWithAssumedAlignmentILi128EEENS4_14SM90_TMA_STOREES1Z_S21_S21_EEEvvEEEEvNT_6ParamsE)
        .other          _ZN7cutlass13device_kernelINS_4gemm6kernel13GemmUniversalIN4cute5tupleIJiiiiEEENS1_10collective13CollectiveMmaINS1_35MainloopSm100TmaUmmaWarpSpecializedILi6ELi2ELi4ENS5_IJNS4_1CILi1EEENSA_ILi4EEESB_EEEEENS5_IJNSA_ILi128EEESF_SF_EEEaNS5_IJlSB_lEEEaSH_NS4_8TiledMMAINS4_8MMA_AtomIJNS4_15SM100_MMA_S8_SSIaaiLi128ELi128ELNS4_4UMMA5MajorE0ELSM_0ELNSL_8SaturateE0EEEEEENS4_6LayoutINS5_IJSB_SB_SB_EEENS5_IJNSA_ILi0EEESS_SS_EEEEENS5_IJNS4_10UnderscoreESV_SV_EEEEENS4_23SM90_TMA_LOAD_MULTICASTENS4_14ComposedLayoutINS4_7SwizzleILi3ELi4ELi3EEENS4_18smem_ptr_flag_bitsILi8EEENSQ_INS5_IJNSA_ILi8EEESF_EEENS5_IJSF_SB_EEEEEEEvNS4_8identityENS4_13SM90_TMA_LOADES18_vS19_EENS_8epilogue10collective18CollectiveEpilogueINS1C_23Sm100TmaWarpSpecializedILi2ELi2ELi64ELb0ELb0EEEJSG_NS5_IJNSQ_ISF_SB_EENSQ_INSA_ILi64EEESB_EEEEEaSH_aSH_NS1C_6fusion15FusionCallbacksIS1G_NS1L_17LinearCombinationIaiaiLNS_15FloatRoundStyleE2EEESG_S1K_JEEENS4_5SM1004TMEM4LOAD26SM100_TMEM_LOAD_32dp32b64xES1A_NSZ_INS10_ILi2ELi4ELi3EEES13_NSQ_INS5_IJS14_S1I_EEENS5_IJS1I_SB_EEEEEEENS4_39AutoVectorizingCopyWithAssumedAlignmentILi128EEENS4_14SM90_TMA_STOREES1Z_S21_S21_EEEvvEEEEvNT_6ParamsE,@"STO_CUDA_ENTRY STV_DEFAULT"
_ZN7cutlass13device_kernelINS_4gemm6kernel13GemmUniversalIN4cute5tupleIJiiiiEEENS1_10collective13CollectiveMmaINS1_35MainloopSm100TmaUmmaWarpSpecializedILi6ELi2ELi4ENS5_IJNS4_1CILi1EEENSA_ILi4EEESB_EEEEENS5_IJNSA_ILi128EEESF_SF_EEEaNS5_IJlSB_lEEEaSH_NS4_8TiledMMAINS4_8MMA_AtomIJNS4_15SM100_MMA_S8_SSIaaiLi128ELi128ELNS4_4UMMA5MajorE0ELSM_0ELNSL_8SaturateE0EEEEEENS4_6LayoutINS5_IJSB_SB_SB_EEENS5_IJNSA_ILi0EEESS_SS_EEEEENS5_IJNS4_10UnderscoreESV_SV_EEEEENS4_23SM90_TMA_LOAD_MULTICASTENS4_14ComposedLayoutINS4_7SwizzleILi3ELi4ELi3EEENS4_18smem_ptr_flag_bitsILi8EEENSQ_INS5_IJNSA_ILi8EEESF_EEENS5_IJSF_SB_EEEEEEEvNS4_8identityENS4_13SM90_TMA_LOADES18_vS19_EENS_8epilogue10collective18CollectiveEpilogueINS1C_23Sm100TmaWarpSpecializedILi2ELi2ELi64ELb0ELb0EEEJSG_NS5_IJNSQ_ISF_SB_EENSQ_INSA_ILi64EEESB_EEEEEaSH_aSH_NS1C_6fusion15FusionCallbacksIS1G_NS1L_17LinearCombinationIaiaiLNS_15FloatRoundStyleE2EEESG_S1K_JEEENS4_5SM1004TMEM4LOAD26SM100_TMEM_LOAD_32dp32b64xES1A_NSZ_INS10_ILi2ELi4ELi3EEES13_NSQ_INS5_IJS14_S1I_EEENS5_IJS1I_SB_EEEEEEENS4_39AutoVectorizingCopyWithAssumedAlignmentILi128EEENS4_14SM90_TMA_STOREES1Z_S21_S21_EEEvvEEEEvNT_6ParamsE:
[----:B------:R-:W1:Y:S01]  /*0000*/  LDC R1, c[0x0][0x37c] ;  /* 0x0000df00ff017b82 */ /* 0x000e620000000800 */
[----:B------:R-:W2:Y:S01]  /*0010*/  S2R R158, SR_TID.X ;  /* 0x00000000009e7919 */ /* 0x000ea20000002100 */
[----:B------:R-:W3:Y:S01]  /*0020*/  LDCU.64 UR8, c[0x0][0x890] ;  /* 0x00011200ff0877ac */ /* 0x000ee20008000a00 */
[----:B------:R-:W-:Y:S02]  /*0030*/  PRMT R145, RZ, 0x7610, R145 ;  /* 0x00007610ff917816 */ /* 0x000fe40000000091 */
[----:B------:R-:W-:Y:S01]  /*0040*/  ELECT P3, URZ, PT ;  /* 0x0000000000ff782f */ /* 0x000fe20003860000 */
[----:B---3--:R-:W-:-:S04]  /*0050*/  UISETP.NE.U32.AND UP0, UPT, UR8, URZ, UPT ;  /* 0x000000ff0800728c */ /* 0x008fc8000bf05070 */
[----:B------:R-:W-:Y:S01]  /*0060*/  UISETP.NE.AND.EX UP0, UPT, UR9, URZ, UPT, UP0 ;  /* 0x000000ff0900728c */ /* 0x000fe2000bf05300 */
[----:B--2---:R-:W-:-:S05]  /*0070*/  SHF.R.U32.HI R146, RZ, 0x5, R158 ;  /* 0x00000005ff927819 */ /* 0x004fca000001169e */
[----:B------:R-:W2:Y:S02]  /*0080*/  SHFL.IDX PT, R0, R146, RZ, 0x1f ;  /* 0x00001fff92007589 */ /* 0x000ea400000e0000 */
[----:B--2---:R-:W-:Y:S01]  /*0090*/  R2UR UR17, R0 ;  /* 0x00000000001172ca */ /* 0x004fe200000e0000 */
[----:B-1----:R-:W-:-:S14]  /*00a0*/  BRA.U UP0, `(.L_x_0) ;  /* 0x0000000100307547 */ /* 0x002fdc000b800000 */
[----:B------:R-:W1:Y:S02]  /*00b0*/  LDCU.64 UR4, c[0x0][0x888] ;  /* 0x00011100ff0477ac */ /* 0x000e640008000a00 */
[----:B-1----:R-:W-:-:S04]  /*00c0*/  UISETP.NE.U32.AND UP0, UPT, UR4, URZ, UPT ;  /* 0x000000ff0400728c */ /* 0x002fc8000bf05070 */
[----:B------:R-:W-:-:S09]  /*00d0*/  UISETP.NE.AND.EX UP0, UPT, UR5, URZ, UPT, UP0 ;  /* 0x000000ff0500728c */ /* 0x000fd2000bf05300 */
[----:B------:R-:W-:Y:S05]  /*00e0*/  BRA.U !UP0, `(.L_x_1) ;  /* 0x0000000108147547 */ /* 0x000fea000b800000 */
[----:B------:R-:W1:Y:S01]  /*00f0*/  LDC.64 R72, c[0x0][0x888] ;  /* 0x00022200ff487b82 */ /* 0x000e620000000a00 */
[----:B------:R-:W1:Y:S02]  /*0100*/  LDCU.64 UR4, c[0x0][0x358] ;  /* 0x00006b00ff0477ac */ /* 0x000e640008000a00 */
[----:B-1----:R1:W5:Y:S01]  /*0110*/  LDG.E R72, desc[UR4][R72.64] ;  /* 0x0000000448487981 */ /* 0x002362000c1e1900 */
[----:B------:R-:W-:Y:S01]  /*0120*/  HFMA2 R145, -RZ, RZ, 0, 5.9604644775390625e-08 ;  /* 0x00000001ff917431 */ /* 0x000fe200000001ff */
[----:B------:R-:W-:Y:S05]  /*0130*/  BRA `(.L_x_0) ;  /* 0x00000000000c7947 */ /* 0x000fea0003800000 */
.L_x_1:
[----:B------:R-:W1:Y:S01]  /*0140*/  LDCU UR4, c[0x0][0x880] ;  /* 0x00011000ff0477ac */ /* 0x000e620008000800 */
[----:B------:R-:W-:Y:S01]  /*0150*/  HFMA2 R145, -RZ, RZ, 0, 5.9604644775390625e-08 ;  /* 0x00000001ff917431 */ /* 0x000fe200000001ff */
[----:B-1----:R-:W-:-:S07]  /*0160*/  MOV R72, UR4 ;  /* 0x0000000400487c02 */ /* 0x002fce0008000f00 */
.L_x_0:
[----:B------:R-:W2:Y:S02]  /*0170*/  LDCU.64 UR4, c[0x0][0x8b0] ;  /* 0x00011600ff0477ac */ /* 0x000ea40008000a00 */
[----:B--2---:R-:W-:-:S04]  /*0180*/  UISETP.NE.U32.AND UP0, UPT, UR4, URZ, UPT ;  /* 0x000000ff0400728c */ /* 0x004fc8000bf05070 */
[----:B------:R-:W-:-:S09]  /*0190*/  UISETP.NE.AND.EX UP0, UPT, UR5, URZ, UPT, UP0 ;  /* 0x000000ff0500728c */ /* 0x000fd2000bf05300 */
[----:B------:R-:W-:Y:S05]  /*01a0*/  BRA.U UP0, `(.L_x_2) ;  /* 0x0000000100287547 */ /* 0x000fea000b800000 */
[----:B------:R-:W2:Y:S02]  /*01b0*/  LDCU.64 UR4, c[0x0][0x8a8] ;  /* 0x00011500ff0477ac */ /* 0x000ea40008000a00 */
[----:B--2---:R-:W-:-:S04]  /*01c0*/  UISETP.NE.U32.AND UP0, UPT, UR4, URZ, UPT ;  /* 0x000000ff0400728c */ /* 0x004fc8000bf05070 */
[----:B------:R-:W-:-:S09]  /*01d0*/  UISETP.NE.AND.EX UP0, UPT, UR5, URZ, UPT, UP0 ;  /* 0x000000ff0500728c */ /* 0x000fd2000bf05300 */
[----:B------:R-:W-:Y:S05]  /*01e0*/  BRA.U !UP0, `(.L_x_3) ;  /* 0x0000000108107547 */ /* 0x000fea000b800000 */
[----:B------:R-:W2:Y:S01]  /*01f0*/  LDC.64 R70, c[0x0][0x8a8] ;  /* 0x00022a00ff467b82 */ /* 0x000ea20000000a00 */
[----:B------:R-:W2:Y:S02]  /*0200*/  LDCU.64 UR4, c[0x0][0x358] ;  /* 0x00006b00ff0477ac */ /* 0x000ea40008000a00 */
[----:B--2---:R2:W5:Y:S01]  /*0210*/  LDG.E R70, desc[UR4][R70.64] ;  /* 0x0000000446467981 */ /* 0x004562000c1e1900 */
[----:B------:R-:W-:Y:S05]  /*0220*/  BRA `(.L_x_2) ;  /* 0x0000000000087947 */ /* 0x000fea0003800000 */
.L_x_3:
[----:B------:R-:W2:Y:S02]  /*0230*/  LDCU UR4, c[0x0][0x8a0] ;  /* 0x00011400ff0477ac */ /* 0x000ea40008000800 */
[----:B--2---:R-:W-:Y:S02]  /*0240*/  MOV R70, UR4 ;  /* 0x0000000400467c02 */ /* 0x004fe40008000f00 */
.L_x_2:
[----:B------:R-:W-:Y:S01]  /*0250*/  IMAD.U32 R0, RZ, RZ, UR17 ;  /* 0x00000011ff007e24 */ /* 0x000fe2000f8e00ff */
[----:B------:R-:W-:Y:S04]  /*0260*/  BSSY.RECONVERGENT B0, `(.L_x_4) ;  /* 0x000000c000007945 */ /* 0x000fe80003800200 */
[C---:B------:R-:W-:Y:S02]  /*0270*/  ISETP.NE.OR P1, PT, R0.reuse, 0x1, !P3 ;  /* 0x000000010000780c */ /* 0x040fe40005f25670 */
[----:B------:R-:W-:-:S11]  /*0280*/  ISETP.NE.OR P0, PT, R0, 0x3, !P3 ;  /* 0x000000030000780c */ /* 0x000fd60005f05670 */
[----:B------:R-:W-:Y:S05]  /*0290*/  @P1 BRA `(.L_x_5) ;  /* 0x0000000000201947 */ /* 0x000fea0003800000 */
[----:B------:R-:W3:Y:S02]  /*02a0*/  LDCU.64 UR4, c[0x0][0x348] ;  /* 0x00006900ff0477ac */ /* 0x000ee40008000a00 */
[----:B---3--:R-:W-:Y:S02]  /*02b0*/  UIADD3 UR6, UP1, UPT, UR4, 0x80, URZ ;  /* 0x0000008004067890 */ /* 0x008fe4000ff3e0ff */
[----:B------:R-:W-:Y:S02]  /*02c0*/  UIADD3 UR4, UP0, UPT, UR4, 0x180, URZ ;  /* 0x0000018004047890 */ /* 0x000fe4000ff1e0ff */
[----:B------:R-:W-:Y:S02]  /*02d0*/  UIADD3.X UR7, UPT, UPT, URZ, UR5, URZ, UP1, !UPT ;  /* 0x00000005ff077290 */ /* 0x000fe40008ffe4ff */
[----:B------:R-:W-:-:S07]  /*02e0*/  UIADD3.X UR5, UPT, UPT, URZ, UR5, URZ, UP0, !UPT ;  /* 0x00000005ff057290 */ /* 0x000fce00087fe4ff */
[----:B------:R3:W-:Y:S02]  /*02f0*/  UTMACCTL.PF [UR6] ;  /* 0x00000000060079b9 */ /* 0x0007e40008040000 */
[----:B------:R3:W-:Y:S02]  /*0300*/  UTMACCTL.PF [UR4] ;  /* 0x00000000040079b9 */ /* 0x0007e40008040000 */
[----:B---3--:R-:W-:Y:S01]  /*0310*/  NOP ;  /* 0x0000000000007918 */ /* 0x008fe20000000000 */
.L_x_5:
[----:B------:R-:W-:Y:S05]  /*0320*/  BSYNC.RECONVERGENT B0 ;  /* 0x0000000000007941 */ /* 0x000fea0003800200 */
.L_x_4:
[----:B------:R-:W-:Y:S04]  /*0330*/  BSSY.RECONVERGENT B0, `(.L_x_6) ;  /* 0x000000a000007945 */ /* 0x000fe80003800200 */
        /* <DEDUP_REMOVED lines=9> */
.L_x_7:
[----:B------:R-:W-:Y:S05]  /*03d0*/  BSYNC.RECONVERGENT B0 ;  /* 0x0000000000007941 */ /* 0x000fea0003800200 */
.L_x_6:
[----:B------:R-:W3:Y:S01]  /*03e0*/  LDCU.64 UR4, c[0x0][0x888] ;  /* 0x00011100ff0477ac */ /* 0x000ee20008000a00 */
[----:B------:R-:W-:Y:S02]  /*03f0*/  UISETP.EQ.U32.AND UP1, UPT, UR8, URZ, UPT ;  /* 0x000000ff0800728c */ /* 0x000fe4000bf22070 */
[----:B------:R-:W-:Y:S02]  /*0400*/  UPLOP3.LUT UP3, UPT, UPT, UPT, UPT, 0x80, 0x8 ;  /* 0x000000000008789c */ /* 0x000fe40003f6f070 */
[----:B---3--:R-:W-:-:S04]  /*0410*/  UISETP.NE.U32.AND UP0, UPT, UR4, URZ, UPT ;  /* 0x000000ff0400728c */ /* 0x008fc8000bf05070 */
[----:B------:R-:W-:-:S04]  /*0420*/  UISETP.NE.AND.EX UP0, UPT, UR5, URZ, UPT, UP0 ;  /* 0x000000ff0500728c */ /* 0x000fc8000bf05300 */
[----:B------:R-:W-:-:S04]  /*0430*/  UISETP.EQ.OR.EX UP2, UPT, UR9, URZ, !UP0, UP1 ;  /* 0x000000ff0900728c */ /* 0x000fc8000c742710 */
[----:B------:R-:W-:-:S06]  /*0440*/  UP2UR UR4, UPR, URZ, 0x4 ;  /* 0x00000004ff047883 */ /* 0x000fcc0008000000 */
[----:B------:R-:W-:Y:S01]  /*0450*/  MOV R148, UR4 ;  /* 0x0000000400947c02 */ /* 0x000fe20008000f00 */
[----:B------:R-:W-:Y:S06]  /*0460*/  BRA.U !UP2, `(.L_x_8) ;  /* 0x000000010a207547 */ /* 0x000fec000b800000 */
[----:B-----5:R-:W-:Y:S01]  /*0470*/  R2UR UR5, R72 ;  /* 0x00000000480572ca */ /* 0x020fe200000e0000 */
[----:B------:R-:W-:Y:S02]  /*0480*/  UISETP.NE.U32.AND UP1, UPT, UR8, URZ, UPT ;  /* 0x000000ff0800728c */ /* 0x000fe4000bf25070 */
[----:B------:R-:W-:Y:S02]  /*0490*/  USEL UR4, URZ, 0xffffffff, UP0 ;  /* 0xffffffffff047887 */ /* 0x000fe40008000000 */
[----:B------:R-:W-:-:S08]  /*04a0*/  UISETP.NE.AND.EX UP1, UPT, UR9, URZ, UPT, UP1 ;  /* 0x000000ff0900728c */ /* 0x000fd0000bf25310 */
[----:B------:R-:W-:-:S04]  /*04b0*/  UISETP.NE.AND UP0, UPT, UR5, URZ, UPT ;  /* 0x000000ff0500728c */ /* 0x000fc8000bf05270 */
[----:B------:R-:W-:-:S04]  /*04c0*/  @!UP1 USEL UR4, URZ, 0xffffffff, UP0 ;  /* 0xffffffffff049887 */ /* 0x000fc80008000000 */
[----:B------:R-:W-:-:S04]  /*04d0*/  ULOP3.LUT UR4, UR4, 0x1, URZ, 0xc0, !UPT ;  /* 0x0000000104047892 */ /* 0x000fc8000f8ec0ff */
[----:B------:R-:W-:-:S11]  /*04e0*/  UISETP.NE.U32.AND UP3, UPT, UR4, 0x1, UPT ;  /* 0x000000010400788c */ /* 0x000fd6000bf65070 */
.L_x_8:
[----:B------:R-:W3:Y:S01]  /*04f0*/  SHFL.IDX PT, R2, R146, RZ, 0x1f ;  /* 0x00001fff92027589 */ /* 0x000ee200000e0000 */
[----:B------:R-:W-:-:S04]  /*0500*/  UISETP.NE.AND UP0, UPT, UR17, 0x2, UPT ;  /* 0x000000021100788c */ /* 0x000fc8000bf05270 */
[----:B------:R-:W-:Y:S01]  /*0510*/  USEL UR37, URZ, 0x1, UP0 ;  /* 0x00000001ff257887 */ /* 0x000fe20008000000 */
[----:B---3--:R-:W-:-:S13]  /*0520*/  ISETP.NE.AND P0, PT, R2, RZ, PT ;  /* 0x000000ff0200720c */ /* 0x008fda0003f05270 */
[----:B------:R-:W-:Y:S05]  /*0530*/  @P0 BRA `(.L_x_9) ;  /* 0x0000000000680947 */ /* 0x000fea0003800000 */
[----:B------:R-:W3:Y:S01]  /*0540*/  S2UR UR4, SR_CgaCtaId ;  /* 0x00000000000479c3 */ /* 0x000ee20000008800 */
[----:B------:R-:W-:Y:S01]  /*0550*/  UMOV UR5, 0x400 ;  /* 0x0000040000057882 */ /* 0x000fe20000000000 */
[----:B------:R-:W-:Y:S01]  /*0560*/  UMOV UR8, 0x1 ;  /* 0x0000000100087882 */ /* 0x000fe20000000000 */
[----:B------:R-:W-:Y:S01]  /*0570*/  UMOV UR6, 0x4 ;  /* 0x0000000400067882 */ /* 0x000fe20000000000 */
[----:B------:R-:W-:-:S04]  /*0580*/  UIADD3 UR8, UPT, UPT, -UR8, 0x100000, URZ ;  /* 0x0010000008087890 */ /* 0x000fc8000fffe1ff */
[----:B------:R-:W-:Y:S02]  /*0590*/  USHF.L.U32 UR9, UR8, 0xb, URZ ;  /* 0x0000000b08097899 */ /* 0x000fe400080006ff */
[----:B------:R-:W-:Y:S02]  /*05a0*/  USHF.L.U32 UR8, UR8, 0x1, URZ ;  /* 0x0000000108087899 */ /* 0x000fe400080006ff */
[----:B------:R-:W-:-:S04]  /*05b0*/  UIADD3 UR6, UPT, UPT, -UR6, 0x100000, URZ ;  /* 0x0010000006067890 */ /* 0x000fc8000fffe1ff */
[----:B------:R-:W-:Y:S02]  /*05c0*/  USHF.L.U32 UR7, UR6, 0xb, URZ ;  /* 0x0000000b06077899 */ /* 0x000fe400080006ff */
[----:B------:R-:W-:Y:S01]  /*05d0*/  USHF.L.U32 UR6, UR6, 0x1, URZ ;  /* 0x0000000106067899 */ /* 0x000fe200080006ff */
[----:B------:R-:W-:Y:S01]  /*05e0*/  ELECT P0, URZ, PT ;  /* 0x0000000000ff782f */ /* 0x000fe20003800000 */
[----:B---3--:R-:W-:Y:S01]  /*05f0*/  ULEA UR4, UR4, UR5, 0x18 ;  /* 0x0000000504047291 */ /* 0x008fe2000f8ec0ff */
[----:B------:R-:W3:Y:S11]  /*0600*/  FENCE.VIEW.ASYNC.S ;  /* 0x00000000000073c6 */ /* 0x000ef60000000000 */
[----:B---3--:R3:W4:Y:S01]  /*0610*/  SYNCS.EXCH.64 URZ, [UR4], UR8 ;  /* 0x0000000804ff75b2 */ /* 0x0087220008000100 */
[----:B------:R3:W1:Y:S01]  /*0620*/  SYNCS.EXCH.64 URZ, [UR4+0x30], UR6 ;  /* 0x0000300604ff75b2 */ /* 0x0006620008000100 */
        /* <DEDUP_REMOVED lines=10> */
[----:B------:R-:W-:Y:S01]  /*06d0*/  NOP ;  /* 0x0000000000007918 */ /* 0x000fe20000000000 */
.L_x_9:
[----:B------:R-:W2:Y:S01]  /*06e0*/  SHFL.IDX PT, R2, R146, RZ, 0x1f ;  /* 0x00001fff92027589 */ /* 0x000ea200000e0000 */
[----:B------:R-:W-:Y:S01]  /*06f0*/  NOP ;  /* 0x0000000000007918 */ /* 0x000fe20000000000 */
[----:B--2---:R-:W-:-:S13]  /*0700*/  ISETP.NE.AND P0, PT, R2, 0x1, PT ;  /* 0x000000010200780c */ /* 0x004fda0003f05270 */
[----:B------:R-:W-:Y:S05]  /*0710*/  @P0 BRA `(.L_x_10) ;  /* 0x0000000000480947 */ /* 0x000fea0003800000 */
[----:B---3--:R-:W2:Y:S01]  /*0720*/  S2UR UR4, SR_CgaCtaId ;  /* 0x00000000000479c3 */ /* 0x008ea20000008800 */
        /* <DEDUP_REMOVED lines=10> */
[----:B--2---:R-:W-:Y:S01]  /*07d0*/  ULEA UR4, UR4, UR5, 0x18 ;  /* 0x0000000504047291 */ /* 0x004fe2000f8ec0ff */
[----:B------:R-:W2:Y:S11]  /*07e0*/  FENCE.VIEW.ASYNC.S ;  /* 0x00000000000073c6 */ /* 0x000eb60000000000 */
[----:B--2---:R2:W3:Y:S01]  /*07f0*/  SYNCS.EXCH.64 URZ, [UR4+0x60], UR8 ;  /* 0x0000600804ff75b2 */ /* 0x0044e20008000100 */
[----:B------:R2:W1:Y:S01]  /*0800*/  SYNCS.EXCH.64 URZ, [UR4+0x70], UR6 ;  /* 0x0000700604ff75b2 */ /* 0x0004620008000100 */
[----:B------:R2:W1:Y:S01]  /*0810*/  SYNCS.EXCH.64 URZ, [UR4+0x68], UR8 ;  /* 0x0000680804ff75b2 */ /* 0x0004620008000100 */
[----:B------:R2:W1:Y:S01]  /*0820*/  SYNCS.EXCH.64 URZ, [UR4+0x78], UR6 ;  /* 0x0000780604ff75b2 */ /* 0x0004620008000100 */
[----:B------:R-:W-:Y:S01]  /*0830*/  NOP ;  /* 0x0000000000007918 */ /* 0x000fe20000000000 */
.L_x_10:
[----:B------:R-:W4:Y:S01]  /*0840*/  SHFL.IDX PT, R2, R146, RZ, 0x1f ;  /* 0x00001fff92027589 */ /* 0x000f2200000e0000 */
[----:B------:R-:W-:Y:S01]  /*0850*/  NOP ;  /* 0x0000000000007918 */ /* 0x000fe20000000000 */
[----:B----4-:R-:W-:-:S13]  /*0860*/  ISETP.NE.AND P0, PT, R2, 0x3, PT ;  /* 0x000000030200780c */ /* 0x010fda0003f05270 */
[----:B------:R-:W-:Y:S05]  /*0870*/  @P0 BRA `(.L_x_11) ;  /* 0x0000000000300947 */ /* 0x000fea0003800000 */
[----:B--23--:R-:W2:Y:S01]  /*0880*/  S2UR UR6, SR_CgaCtaId ;  /* 0x00000000000679c3 */ /* 0x00cea20000008800 */
[----:B------:R-:W-:Y:S01]  /*0890*/  UMOV UR4, 0x400 ;  /* 0x0000040000047882 */ /* 0x000fe20000000000 */
[----:B------:R-:W-:Y:S01]  /*08a0*/  UMOV UR5, 0x20 ;  /* 0x0000002000057882 */ /* 0x000fe20000000000 */
[----:B------:R-:W-:Y:S01]  /*08b0*/  ELECT P0, URZ, PT ;  /* 0x0000000000ff782f */ /* 0x000fe20003800000 */
[----:B--2---:R-:W-:Y:S02]  /*08c0*/  ULEA UR6, UR6, UR4, 0x18 ;  /* 0x0000000406067291 */ /* 0x004fe4000f8ec0ff */
[----:B------:R-:W-:-:S04]  /*08d0*/  UIADD3 UR4, UPT, UPT, -UR5, 0x100000, URZ ;  /* 0x0010000005047890 */ /* 0x000fc8000fffe1ff */
[----:B------:R-:W-:Y:S02]  /*08e0*/  USHF.L.U32 UR5, UR4, 0xb, URZ ;  /* 0x0000000b04057899 */ /* 0x000fe400080006ff */
[----:B------:R-:W-:Y:S01]  /*08f0*/  USHF.L.U32 UR4, UR4, 0x1, URZ ;  /* 0x0000000104047899 */ /* 0x000fe200080006ff */
[----:B------:R-:W2:Y:S11]  /*0900*/  FENCE.VIEW.ASYNC.S ;  /* 0x00000000000073c6 */ /* 0x000eb60000000000 */
[----:B--2---:R4:W2:Y:S01]  /*0910*/  SYNCS.EXCH.64 URZ, [UR6+0x80], UR4 ;  /* 0x0000800406ff75b2 */ /* 0x0048a20008000100 */
[----:B------:R4:W3:Y:S02]  /*0920*/  SYNCS.EXCH.64 URZ, [UR6+0x88], UR4 ;  /* 0x0000880406ff75b2 */ /* 0x0008e40008000100 */
[----:B----4-:R-:W-:Y:S01]  /*0930*/  NOP ;  /* 0x0000000000007918 */ /* 0x010fe20000000000 */
.L_x_11:
[----:B------:R-:W4:Y:S01]  /*0940*/  SHFL.IDX PT, R2, R146, RZ, 0x1f ;  /* 0x00001fff92027589 */ /* 0x000f2200000e0000 */
[----:B------:R-:W-:Y:S01]  /*0950*/  NOP ;  /* 0x0000000000007918 */ /* 0x000fe20000000000 */
[----:B----4-:R-:W-:-:S13]  /*0960*/  ISETP.NE.AND P0, PT, R2, 0x4, PT ;  /* 0x000000040200780c */ /* 0x010fda0003f05270 */
[----:B------:R-:W-:Y:S05]  /*0970*/  @P0 BRA `(.L_x_12) ;  /* 0x00000000004c0947 */ /* 0x000fea0003800000 */
[----:B--23--:R-:W2:Y:S01]  /*0980*/  S2UR UR6, SR_CgaCtaId ;  /* 0x00000000000679c3 */ /* 0x00cea20000008800 */
[----:B------:R-:W-:Y:S01]  /*0990*/  UMOV UR4, 0x3a0 ;  /* 0x000003a000047882 */ /* 0x000fe20000000000 */
[----:B------:R-:W-:Y:S01]  /*09a0*/  UMOV UR5, 0x400 ;  /* 0x0000040000057882 */ /* 0x000fe20000000000 */
[----:B------:R-:W-:Y:S01]  /*09b0*/  USEL UR4, UR4, 0x320, UP3 ;  /* 0x0000032004047887 */ /* 0x000fe20009800000 */
[----:B------:R-:W-:Y:S01]  /*09c0*/  UMOV UR8, 0x1 ;  /* 0x0000000100087882 */ /* 0x000fe20000000000 */
[----:B------:R-:W-:Y:S01]  /*09d0*/  ELECT P0, URZ, PT ;  /* 0x0000000000ff782f */ /* 0x000fe20003800000 */
[----:B------:R-:W-:-:S04]  /*09e0*/  UIADD3 UR8, UPT, UPT, -UR8, 0x100000, URZ ;  /* 0x0010000008087890 */ /* 0x000fc8000fffe1ff */
[----:B------:R-:W-:Y:S02]  /*09f0*/  USHF.L.U32 UR9, UR8, 0xb, URZ ;  /* 0x0000000b08097899 */ /* 0x000fe400080006ff */
[----:B------:R-:W-:Y:S02]  /*0a00*/  USHF.L.U32 UR8, UR8, 0x1, URZ ;  /* 0x0000000108087899 */ /* 0x000fe400080006ff */
[----:B--2---:R-:W-:Y:S02]  /*0a10*/  ULEA UR6, UR6, UR5, 0x18 ;  /* 0x0000000506067291 */ /* 0x004fe4000f8ec0ff */
[----:B------:R-:W-:-:S04]  /*0a20*/  UIADD3 UR4, UPT, UPT, -UR4, 0x100000, URZ ;  /* 0x0010000004047890 */ /* 0x000fc8000fffe1ff */
[----:B------:R-:W-:Y:S02]  /*0a30*/  USHF.L.U32 UR5, UR4, 0xb, URZ ;  /* 0x0000000b04057899 */ /* 0x000fe400080006ff */
[----:B------:R-:W-:Y:S01]  /*0a40*/  USHF.L.U32 UR4, UR4, 0x1, URZ ;  /* 0x0000000104047899 */ /* 0x000fe200080006ff */
[----:B------:R-:W2:Y:S03]  /*0a50*/  FENCE.VIEW.ASYNC.S ;  /* 0x00000000000073c6 */ /* 0x000ea60000000000 */
[----:B--2---:R4:W2:Y:S08]  /*0a60*/  SYNCS.EXCH.64 URZ, [UR6+0x90], UR8 ;  /* 0x0000900806ff75b2 */ /* 0x0048b00008000100 */
[----:B------:R4:W3:Y:S01]  /*0a70*/  SYNCS.EXCH.64 URZ, [UR6+0xa0], UR4 ;  /* 0x0000a00406ff75b2 */ /* 0x0008e20008000100 */
[----:B------:R4:W1:Y:S01]  /*0a80*/  SYNCS.EXCH.64 URZ, [UR6+0x98], UR8 ;  /* 0x0000980806ff75b2 */ /* 0x0008620008000100 */
[----:B------:R4:W1:Y:S02]  /*0a90*/  SYNCS.EXCH.64 URZ, [UR6+0xa8], UR4 ;  /* 0x0000a80406ff75b2 */ /* 0x0008640008000100 */
[----:B----4-:R-:W-:Y:S01]  /*0aa0*/  NOP ;  /* 0x0000000000007918 */ /* 0x010fe20000000000 */
.L_x_12:
[----:B------:R-:W4:Y:S01]  /*0ab0*/  SHFL.IDX PT, R2, R146, RZ, 0x1f ;  /* 0x00001fff92027589 */ /* 0x000f2200000e0000 */
[----:B------:R-:W-:Y:S01]  /*0ac0*/  NOP ;  /* 0x0000000000007918 */ /* 0x000fe20000000000 */
[----:B----4-:R-:W-:-:S13]  /*0ad0*/  ISETP.NE.AND P0, PT, R2, 0x5, PT ;  /* 0x000000050200780c */ /* 0x010fda0003f05270 */
[----:B------:R-:W-:Y:S05]  /*0ae0*/  @P0 BRA `(.L_x_13) ;  /* 0x0000000000580947 */ /* 0x000fea0003800000 */
[----:B--23--:R-:W2:Y:S01]  /*0af0*/  S2UR UR4, SR_CgaCtaId ;  /* 0x00000000000479c3 */ /* 0x00cea20000008800 */
        /* <DEDUP_REMOVED lines=12> */
[----:B--2---:R4:W2:Y:S01]  /*0bc0*/  SYNCS.EXCH.64 URZ, [UR4+0xb0], UR8 ;  /* 0x0000b00804ff75b2 */ /* 0x0048a20008000100 */
[----:B------:R4:W3:Y:S01]  /*0bd0*/  SYNCS.EXCH.64 URZ, [UR4+0xd0], UR6 ;  /* 0x0000d00604ff75b2 */ /* 0x0008e20008000100 */
[----:B------:R4:W1:Y:S01]  /*0be0*/  SYNCS.EXCH.64 URZ, [UR4+0xb8], UR8 ;  /* 0x0000b80804ff75b2 */ /* 0x0008620008000100 */
[----:B------:R4:W1:Y:S01]  /*0bf0*/  SYNCS.EXCH.64 URZ, [UR4+0xd8], UR6 ;  /* 0x0000d80604ff75b2 */ /* 0x0008620008000100 */
[----:B------:R4:W1:Y:S01]  /*0c00*/  SYNCS.EXCH.64 URZ, [UR4+0xc0], UR8 ;  /* 0x0000c00804ff75b2 */ /* 0x0008620008000100 */
[----:B------:R4:W1:Y:S01]  /*0c10*/  SYNCS.EXCH.64 URZ, [UR4+0xe0], UR6 ;  /* 0x0000e00604ff75b2 */ /* 0x0008620008000100 */
[----:B------:R4:W1:Y:S01]  /*0c20*/  SYNCS.EXCH.64 URZ, [UR4+0xc8], UR8 ;  /* 0x0000c80804ff75b2 */ /* 0x0008620008000100 */
[----:B------:R4:W1:Y:S02]  /*0c30*/  SYNCS.EXCH.64 URZ, [UR4+0xe8], UR6 ;  /* 0x0000e80604ff75b2 */ /* 0x0008640008000100 */
[----:B----4-:R-:W-:Y:S01]  /*0c40*/  NOP ;  /* 0x0000000000007918 */ /* 0x010fe20000000000 */
.L_x_13:
[----:B------:R-:W4:Y:S01]  /*0c50*/  SHFL.IDX PT, R2, R146, RZ, 0x1f ;  /* 0x00001fff92027589 */ /* 0x000f2200000e0000 */
[----:B------:R-:W1:Y:S01]  /*0c60*/  S2UR UR45, SR_CgaCtaId ;  /* 0x00000000002d79c3 */ /* 0x000e620000008800 */
[----:B------:R-:W-:Y:S01]  /*0c70*/  NOP ;  /* 0x0000000000007918 */ /* 0x000fe20000000000 */
[----:B----4-:R-:W-:-:S13]  /*0c80*/  ISETP.NE.AND P0, PT, R2, 0x3, PT ;  /* 0x000000030200780c */ /* 0x010fda0003f05270 */
[----:B-1----:R-:W-:Y:S05]  /*0c90*/  @P0 BRA `(.L_x_14) ;  /* 0x0000000000340947 */ /* 0x002fea0003800000 */
[----:B--23--:R-:W-:Y:S01]  /*0ca0*/  UMOV UR4, 0x400 ;  /* 0x0000040000047882 */ /* 0x00cfe20000000000 */
[----:B------:R-:W-:Y:S01]  /*0cb0*/  UMOV UR6, 0x20 ;  /* 0x0000002000067882 */ /* 0x000fe20000000000 */
[----:B------:R-:W-:Y:S02]  /*0cc0*/  ULEA UR4, UR45, UR4, 0x18 ;  /* 0x000000042d047291 */ /* 0x000fe4000f8ec0ff */
[----:B------:R-:W-:-:S04]  /*0cd0*/  UIADD3 UR6, UPT, UPT, -UR6, 0x100000, URZ ;  /* 0x0010000006067890 */ /* 0x000fc8000fffe1ff */
[----:B------:R-:W-:Y:S02]  /*0ce0*/  USHF.L.U32 UR7, UR6, 0xb, URZ ;  /* 0x0000000b06077899 */ /* 0x000fe400080006ff */
[----:B------:R-:W-:Y:S01]  /*0cf0*/  USHF.L.U32 UR6, UR6, 0x1, URZ ;  /* 0x0000000106067899 */ /* 0x000fe200080006ff */
[----:B------:R-:W-:Y:S01]  /*0d00*/  ELECT P0, URZ, PT ;  /* 0x0000000000ff782f */ /* 0x000fe20003800000 */
[----:B------:R-:W1:Y:S10]  /*0d10*/  FENCE.VIEW.ASYNC.S ;  /* 0x00000000000073c6 */ /* 0x000e740000000000 */
[----:B-1----:R1:W4:Y:S01]  /*0d20*/  SYNCS.EXCH.64 URZ, [UR4+0xf0], UR6 ;  /* 0x0000f00604ff75b2 */ /* 0x0023220008000100 */
[----:B------:R1:W2:Y:S01]  /*0d30*/  SYNCS.EXCH.64 URZ, [UR4+0x100], UR6 ;  /* 0x0001000604ff75b2 */ /* 0x0002a20008000100 */
[----:B------:R1:W3:Y:S01]  /*0d40*/  SYNCS.EXCH.64 URZ, [UR4+0xf8], UR6 ;  /* 0x0000f80604ff75b2 */ /* 0x0002e20008000100 */
[----:B------:R1:W1:Y:S01]  /*0d50*/  SYNCS.EXCH.64 URZ, [UR4+0x108], UR6 ;  /* 0x0001080604ff75b2 */ /* 0x0002620008000100 */
[----:B------:R-:W-:Y:S01]  /*0d60*/  NOP ;  /* 0x0000000000007918 */ /* 0x000fe20000000000 */
.L_x_14:
[----:B-123--:R-:W1:Y:S01]  /*0d70*/  LDCU UR4, c[0x0][0x36c] ;  /* 0x00006d80ff0477ac */ /* 0x00ee620008000800 */
[----:B------:R-:W-:Y:S01]  /*0d80*/  ISETP.NE.OR P3, PT, R0, 0x2, !P3 ;  /* 0x000000020000780c */ /* 0x000fe20005f65670 */
[----:B------:R-:W-:Y:S01]  /*0d90*/  NOP ;  /* 0x0000000000007918 */ /* 0x000fe20000000000 */
[----:B------:R-:W-:Y:S01]  /*0da0*/  LOP3.LUT R0, R158, 0x1f, RZ, 0xc0, !PT ;  /* 0x0000001f9e007812 */ /* 0x000fe200078ec0ff */
[----:B------:R-:W-:Y:S02]  /*0db0*/  UISETP.NE.AND UP4, UPT, UR17, URZ, UPT ;  /* 0x000000ff1100728c */ /* 0x000fe4000bf85270 */
[----:B-1----:R-:W-:-:S09]  /*0dc0*/  UISETP.EQ.U32.AND UP5, UPT, UR4, 0x1, UPT ;  /* 0x000000010400788c */ /* 0x002fd2000bfa2070 */
[----:B------:R-:W-:Y:S05]  /*0dd0*/  BRA.U !UP5, `(.L_x_15) ;  /* 0x000000010d087547 */ /* 0x000fea000b800000 */
[----:B----4-:R-:W-:Y:S01]  /*0de0*/  UCGABAR_ARV ;  /* 0x00000000000079c7 */ /* 0x010fe20008000000 */
[----:B------:R-:W-:Y:S05]  /*0df0*/  BRA `(.L_x_16) ;  /* 0x0000000000047947 */ /* 0x000fea0003800000 */
.L_x_15:
[----:B----4-:R-:W-:Y:S01]  /*0e00*/  NOP ;  /* 0x0000000000007918 */ /* 0x010fe20000000000 */
.L_x_16:
[----:B------:R-:W1:Y:S01]  /*0e10*/  S2UR UR7, SR_CTAID.X ;  /* 0x00000000000779c3 */ /* 0x000e620000002500 */
[----:B------:R-:W-:-:S05]  /*0e20*/  CS2R.32 R147, SR_CgaSize ;  /* 0x0000000000937805 */ /* 0x000fca0000008a00 */
[----:B------:R-:W-:-:S05]  /*0e30*/  IMAD R147, R147, -0xa0, RZ ;  /* 0xffffff6093937824 */ /* 0x000fca00078e02ff */
[----:B------:R-:W-:-:S14]  /*0e40*/  R2UR UR5, R147 ;  /* 0x00000000930572ca */ /* 0x000fdc00000e0000 */
[----:B------:R-:W2:Y:S01]  /*0e50*/  LDCU UR5, c[0x0][UR5+0x2b0] ;  /* 0x00005600050577ac */ /* 0x000ea20008000800 */
[----:B------:R-:W-:-:S05]  /*0e60*/  CS2R.32 R147, SR_CgaSize ;  /* 0x0000000000937805 */ /* 0x000fca0000008a00 */
[----:B------:R-:W-:-:S05]  /*0e70*/  IMAD R147, R147, -0xa0, RZ ;  /* 0xffffff6093937824 */ /* 0x000fca00078e02ff */
[----:B------:R-:W-:-:S14]  /*0e80*/  R2UR UR4, R147 ;  /* 0x00000000930472ca */ /* 0x000fdc00000e0000 */
[----:B------:R-:W3:Y:S01]  /*0e90*/  LDCU UR4, c[0x0][UR4+0x2b4] ;  /* 0x00005680040477ac */ /* 0x000ee20008000800 */
[----:B------:R-:W4:Y:S01]  /*0ea0*/  S2UR UR8, SR_CTAID.Y ;  /* 0x00000000000879c3 */ /* 0x000f220000002600 */
[----:B------:R-:W-:-:S05]  /*0eb0*/  CS2R.32 R147, SR_CgaSize ;  /* 0x0000000000937805 */ /* 0x000fca0000008a00 */
[----:B------:R-:W-:-:S05]  /*0ec0*/  IMAD R147, R147, -0xa0, RZ ;  /* 0xffffff6093937824 */ /* 0x000fca00078e02ff */
[----:B------:R-:W-:-:S14]  /*0ed0*/  R2UR UR9, R147 ;  /* 0x00000000930972ca */ /* 0x000fdc00000e0000 */
[----:B------:R-:W3:Y:S01]  /*0ee0*/  LDCU UR9, c[0x0][UR9+0x2a0] ;  /* 0x00005400090977ac */ /* 0x000ee20008000800 */
[----:B------:R-:W3:Y:S01]  /*0ef0*/  LDCU UR21, c[0x0][0xb24] ;  /* 0x00016480ff1577ac */ /* 0x000ee20008000800 */
[----:B------:R-:W1:Y:S01]  /*0f00*/  S2UR UR36, SR_CTAID.Z ;  /* 0x00000000002479c3 */ /* 0x000e620000002700 */
[----:B------:R-:W-:-:S05]  /*0f10*/  CS2R.32 R147, SR_CgaSize ;  /* 0x0000000000937805 */ /* 0x000fca0000008a00 */
[----:B------:R-:W-:-:S05]  /*0f20*/  IMAD R147, R147, -0xa0, RZ ;  /* 0xffffff6093937824 */ /* 0x000fca00078e02ff */
[----:B------:R-:W-:-:S14]  /*0f30*/  R2UR UR63, R147 ;  /* 0x00000000933f72ca */ /* 0x000fdc00000e0000 */
[----:B------:R-:W3:Y:S01]  /*0f40*/  LDCU UR63, c[0x0][UR63+0x2a4] ;  /* 0x000054803f3f77ac */ /* 0x000ee20008000800 */
[----:B------:R-:W3:Y:S01]  /*0f50*/  LDCU UR42, c[0x0][0xb24] ;  /* 0x00016480ff2a77ac */ /* 0x000ee20008000800 */
[----:B-1----:R-:W-:Y:S01]  /*0f60*/  I2FP.F32.U32 R3, UR7 ;  /* 0x0000000700037c45 */ /* 0x002fe20008201000 */
[----:B------:R-:W1:Y:S04]  /*0f70*/  LDCU UR28, c[0x0][0xb30] ;  /* 0x00016600ff1c77ac */ /* 0x000e680008000800 */
[----:B--2---:R-:W-:Y:S01]  /*0f80*/  FMUL R3, R3, UR5 ;  /* 0x0000000503037c20 */ /* 0x004fe20008400000 */
[----:B------:R-:W-:Y:S01]  /*0f90*/  USHF.L.U32 UR26, UR45, 0xc, URZ ;  /* 0x0000000c2d1a7899 */ /* 0x000fe200080006ff */
[----:B----4-:R-:W-:Y:S01]  /*0fa0*/  I2FP.F32.U32 R2, UR8 ;  /* 0x0000000800027c45 */ /* 0x010fe20008201000 */
[----:B---3--:R-:W-:-:S03]  /*0fb0*/  UISETP.GE.AND UP2, UPT, UR21, 0x1, UPT ;  /* 0x000000011500788c */ /* 0x008fc6000bf46270 */
[----:B------:R-:W2:Y:S01]  /*0fc0*/  F2I.U32.TRUNC.NTZ R3, R3 ;  /* 0x0000000300037305 */ /* 0x000ea2000020f000 */
[----:B------:R-:W-:Y:S01]  /*0fd0*/  UMOV UR16, UR7 ;  /* 0x0000000700107c82 */ /* 0x000fe20008000000 */
[----:B------:R-:W-:Y:S01]  /*0fe0*/  FMUL R2, R2, UR4 ;  /* 0x0000000402027c20 */ /* 0x000fe20008400000 */
[----:B------:R-:W-:-:S05]  /*0ff0*/  UMOV UR20, UR8 ;  /* 0x0000000800147c82 */ /* 0x000fca0008000000 */
[----:B------:R-:W3:Y:S01]  /*1000*/  F2I.U32.TRUNC.NTZ R2, R2 ;  /* 0x0000000200027305 */ /* 0x000ee2000020f000 */
[----:B--2---:R-:W-:Y:S02]  /*1010*/  R2UR UR4, R3 ;  /* 0x00000000030472ca */ /* 0x004fe400000e0000 */
[----:B---3--:R-:W-:Y:S02]  /*1020*/  R2UR UR6, R2 ;  /* 0x00000000020672ca */ /* 0x008fe400000e0000 */
[----:B------:R-:W-:-:S09]  /*1030*/  PRMT R2, RZ, 0x7610, R2 ;  /* 0x00007610ff027816 */ /* 0x000fd20000000002 */
[----:B------:R-:W-:-:S04]  /*1040*/  UIADD3 UR5, UPT, UPT, -UR4, URZ, URZ ;  /* 0x000000ff04057290 */ /* 0x000fc8000fffe1ff */
[----:B------:R-:W-:Y:S02]  /*1050*/  UIMAD UR5, UR9, UR5, UR7 ;  /* 0x00000005090572a4 */ /* 0x000fe4000f8e0207 */
[----:B------:R-:W-:-:S04]  /*1060*/  UIADD3 UR4, UPT, UPT, -UR6, URZ, URZ ;  /* 0x000000ff06047290 */ /* 0x000fc8000fffe1ff */
[----:B------:R-:W-:Y:S01]  /*1070*/  IMAD.U32 R147, RZ, RZ, UR5 ;  /* 0x00000005ff937e24 */ /* 0x000fe2000f8e00ff */
[----:B------:R-:W-:Y:S01]  /*1080*/  UIMAD UR63, UR63, UR4, UR8 ;  /* 0x000000043f3f72a4 */ /* 0x000fe2000f8e0208 */
[----:B-1----:R-:W-:Y:S11]  /*1090*/  BRA.U UP4, `(.L_x_17) ;  /* 0x0000000104447547 */ /* 0x002ff6000b800000 */
[----:B------:R-:W-:Y:S01]  /*10a0*/  R2UR UR6, R147 ;  /* 0x00000000930672ca */ /* 0x000fe200000e0000 */
[----:B------:R-:W-:Y:S02]  /*10b0*/  UISETP.NE.AND UP0, UPT, UR63, URZ, UPT ;  /* 0x000000ff3f00728c */ /* 0x000fe4000bf05270 */
[----:B------:R-:W-:-:S04]  /*10c0*/  UISETP.NE.AND UP1, UPT, UR63, 0x1, UPT ;  /* 0x000000013f00788c */ /* 0x000fc8000bf25270 */
[----:B------:R-:W-:Y:S02]  /*10d0*/  USEL UR5, URZ, 0x2, UP1 ;  /* 0x00000002ff057887 */ /* 0x000fe40008800000 */
[----:B------:R-:W-:-:S04]  /*10e0*/  UISETP.NE.AND UP1, UPT, UR63, 0x3, UPT ;  /* 0x000000033f00788c */ /* 0x000fc8000bf25270 */
[----:B------:R-:W-:-:S04]  /*10f0*/  UISETP.EQ.OR UP0, UPT, UR6, URZ, !UP0 ;  /* 0x000000ff0600728c */ /* 0x000fc8000c702670 */
[----:B------:R-:W-:Y:S02]  /*1100*/  USEL UR8, URZ, 0x1, !UP0 ;  /* 0x00000001ff087887 */ /* 0x000fe4000c000000 */
[----:B------:R-:W-:-:S04]  /*1110*/  UISETP.NE.AND UP0, UPT, UR63, 0x2, UPT ;  /* 0x000000023f00788c */ /* 0x000fc8000bf05270 */
[----:B------:R-:W-:Y:S02]  /*1120*/  USEL UR4, URZ, 0x4, UP0 ;  /* 0x00000004ff047887 */ /* 0x000fe40008000000 */
[----:B------:R-:W-:Y:S02]  /*1130*/  UISETP.NE.AND UP0, UPT, UR6, URZ, UPT ;  /* 0x000000ff0600728c */ /* 0x000fe4000bf05270 */
[----:B------:R-:W-:Y:S02]  /*1140*/  USEL UR6, URZ, 0x8, UP1 ;  /* 0x00000008ff067887 */ /* 0x000fe40008800000 */
[----:B------:R-:W-:Y:S02]  /*1150*/  USEL UR7, UR5, 0x2, UP0 ;  /* 0x0000000205077887 */ /* 0x000fe40008000000 */
[----:B------:R-:W-:Y:S02]  /*1160*/  USEL UR4, UR4, 0x4, UP0 ;  /* 0x0000000404047887 */ /* 0x000fe40008000000 */
[----:B------:R-:W-:-:S02]  /*1170*/  USEL UR5, UR6, 0x8, UP0 ;  /* 0x0000000806057887 */ /* 0x000fc40008000000 */
[----:B------:R-:W-:-:S04]  /*1180*/  UIADD3 UR4, UPT, UPT, UR4, UR7, UR8 ;  /* 0x0000000704047290 */ /* 0x000fc8000fffe008 */
[----:B------:R-:W-:-:S06]  /*1190*/  UIADD3 UR4, UPT, UPT, UR4, UR5, URZ ;  /* 0x0000000504047290 */ /* 0x000fcc000fffe0ff */
[----:B------:R-:W-:Y:S02]  /*11a0*/  MOV R2, UR4 ;  /* 0x0000000400027c02 */ /* 0x000fe40008000f00 */
.L_x_17:
[----:B------:R-:W-:Y:S05]  /*11b0*/  BRA.U !UP2, `(.L_x_18) ;  /* 0x000000010ad47547 */ /* 0x000fea000b800000 */
[----:B------:R-:W1:Y:S01]  /*11c0*/  LDCU.128 UR12, c[0x0][0xb10] ;  /* 0x00016200ff0c77ac */ /* 0x000e620008000c00 */
[----:B------:R-:W2:Y:S01]  /*11d0*/  LDCU UR6, c[0x0][0x370] ;  /* 0x00006e00ff0677ac */ /* 0x000ea20008000800 */
[----:B------:R-:W3:Y:S01]  /*11e0*/  LDCU UR5, c[0x0][0x374] ;  /* 0x00006e80ff0577ac */ /* 0x000ee20008000800 */
[----:B------:R-:W4:Y:S01]  /*11f0*/  LDCU UR27, c[0x0][0xb0c] ;  /* 0x00016180ff1b77ac */ /* 0x000f220008000800 */
[----:B------:R-:W4:Y:S01]  /*1200*/  LDCU UR4, c[0x0][0xb20] ;  /* 0x00016400ff0477ac */ /* 0x000f220008000800 */
[----:B------:R-:W4:Y:S01]  /*1210*/  LDCU.64 UR8, c[0x0][0xb28] ;  /* 0x00016500ff0877ac */ /* 0x000f220008000a00 */
[----:B-1----:R-:W-:Y:S02]  /*1220*/  UISETP.NE.AND UP0, UPT, UR14, 0x1, UPT ;  /* 0x000000010e00788c */ /* 0x002fe4000bf05270 */
[----:B---3--:R-:W-:Y:S02]  /*1230*/  UIMAD.WIDE.U32 UR10, UR5, UR15, URZ ;  /* 0x0000000f050a72a5 */ /* 0x008fe4000f8e00ff */
[----:B--2---:R-:W-:-:S02]  /*1240*/  UIMAD.WIDE.U32 UR22, UR6, UR12, URZ ;  /* 0x0000000c061672a5 */ /* 0x004fc4000f8e00ff */
[----:B----4-:R-:W-:Y:S02]  /*1250*/  UISETP.NE.AND UP1, UPT, UR27, 0x1, UPT ;  /* 0x000000011b00788c */ /* 0x010fe4000bf25270 */
[----:B------:R-:W-:Y:S01]  /*1260*/  UISETP.NE.AND UP2, UPT, UR21, 0x1, UPT ;  /* 0x000000011500788c */ /* 0x000fe2000bf45270 */
[----:B------:R-:W-:Y:S02]  /*1270*/  UMOV UR10, UR11 ;  /* 0x0000000b000a7c82 */ /* 0x000fe40008000000 */
[----:B------:R-:W-:Y:S01]  /*1280*/  UMOV UR22, UR23 ;  /* 0x0000001700167c82 */ /* 0x000fe20008000000 */
[----:B------:R-:W-:Y:S02]  /*1290*/  @UP0 USHF.R.U32.HI UR5, URZ, UR4, UR10 ;  /* 0x00000004ff050299 */ /* 0x000fe4000801160a */
[----:B------:R-:W-:Y:S02]  /*12a0*/  UIMAD.WIDE.U32 UR24, UR20, UR15, URZ ;  /* 0x0000000f141872a5 */ /* 0x000fe4000f8e00ff */
[----:B------:R-:W-:-:S02]  /*12b0*/  UIMAD.WIDE.U32 UR10, UR5, UR8, URZ ;  /* 0x00000008050a72a5 */ /* 0x000fc4000f8e00ff */
[----:B------:R-:W-:Y:S02]  /*12c0*/  @UP1 USHF.R.U32.HI UR6, URZ, UR13, UR22 ;  /* 0x0000000dff061299 */ /* 0x000fe40008011616 */
[----:B------:R-:W-:Y:S02]  /*12d0*/  UIMAD.WIDE.U32 UR18, UR16, UR12, URZ ;  /* 0x0000000c101272a5 */ /* 0x000fe4000f8e00ff */
[----:B------:R-:W-:Y:S01]  /*12e0*/  UIMAD.WIDE.U32 UR22, UR6, UR8, URZ ;  /* 0x00000008061672a5 */ /* 0x000fe2000f8e00ff */
[----:B------:R-:W-:Y:S01]  /*12f0*/  UMOV UR24, UR25 ;  /* 0x0000001900187c82 */ /* 0x000fe20008000000 */
[----:B------:R-:W-:Y:S01]  /*1300*/  UMOV UR10, UR11 ;  /* 0x0000000b000a7c82 */ /* 0x000fe20008000000 */
[----:B------:R-:W-:Y:S02]  /*1310*/  USHF.R.U32.HI UR24, URZ, UR4, UR24 ;  /* 0x00000004ff187299 */ /* 0x000fe40008011618 */
[----:B------:R-:W-:Y:S02]  /*1320*/  @UP2 USHF.R.U32.HI UR5, URZ, UR9, UR10 ;  /* 0x00000009ff052299 */ /* 0x000fe4000801160a */
[----:B------:R-:W-:Y:S01]  /*1330*/  UMOV UR7, UR23 ;  /* 0x0000001700077c82 */ /* 0x000fe20008000000 */
[----:B------:R-:W-:Y:S01]  /*1340*/  UMOV UR18, UR19 ;  /* 0x0000001300127c82 */ /* 0x000fe20008000000 */
[----:B------:R-:W-:-:S02]  /*1350*/  @UP2 USHF.R.U32.HI UR6, URZ, UR9, UR7 ;  /* 0x00000009ff062299 */ /* 0x000fc40008011607 */
[----:B------:R-:W-:Y:S02]  /*1360*/  USHF.R.U32.HI UR13, URZ, UR13, UR18 ;  /* 0x0000000dff0d7299 */ /* 0x000fe40008011612 */
[----:B------:R-:W-:Y:S02]  /*1370*/  USEL UR4, UR20, UR24, !UP0 ;  /* 0x0000001814047287 */ /* 0x000fe4000c000000 */
[----:B------:R-:W-:Y:S02]  /*1380*/  UIMAD UR7, UR5, UR21, URZ ;  /* 0x00000015050772a4 */ /* 0x000fe4000f8e02ff */
[----:B------:R-:W-:Y:S02]  /*1390*/  USEL UR5, UR16, UR13, !UP1 ;  /* 0x0000000d10057287 */ /* 0x000fe4000c800000 */
[----:B------:R-:W-:Y:S02]  /*13a0*/  UIMAD UR12, UR6, UR21, URZ ;  /* 0x00000015060c72a4 */ /* 0x000fe4000f8e02ff */
[----:B------:R-:W-:-:S02]  /*13b0*/  UISETP.GE.AND UP0, UPT, UR4, UR7, UPT ;  /* 0x000000070400728c */ /* 0x000fc4000bf06270 */
[----:B------:R-:W-:Y:S02]  /*13c0*/  UIMAD.WIDE.U32 UR10, UR4, UR8, URZ ;  /* 0x00000008040a72a5 */ /* 0x000fe4000f8e00ff */
[----:B------:R-:W-:Y:S02]  /*13d0*/  UISETP.GE.OR UP0, UPT, UR5, UR12, UP0 ;  /* 0x0000000c0500728c */ /* 0x000fe40008706670 */
[----:B------:R-:W-:Y:S02]  /*13e0*/  UIMAD.WIDE.U32 UR12, UR5, UR8, URZ ;  /* 0x00000008050c72a5 */ /* 0x000fe4000f8e00ff */
[----:B------:R-:W-:Y:S01]  /*13f0*/  UIADD3 UR10, UPT, UPT, -UR4, URZ, URZ ;  /* 0x000000ff040a7290 */ /* 0x000fe2000fffe1ff */
[----:B------:R-:W-:Y:S01]  /*1400*/  UMOV UR8, UR11 ;  /* 0x0000000b00087c82 */ /* 0x000fe20008000000 */
[----:B------:R-:W-:Y:S02]  /*1410*/  UIADD3 UR11, UPT, UPT, -UR5, URZ, URZ ;  /* 0x000000ff050b7290 */ /* 0x000fe4000fffe1ff */
[----:B------:R-:W-:-:S03]  /*1420*/  USHF.R.U32.HI UR8, URZ, UR9, UR8 ;  /* 0x00000009ff087299 */ /* 0x000fc60008011608 */
[----:B------:R-:W-:Y:S01]  /*1430*/  @!UP0 UMOV UR7, UR13 ;  /* 0x0000000d00078c82 */ /* 0x000fe20008000000 */
[----:B------:R-:W-:Y:S02]  /*1440*/  UIMAD UR20, UR14, UR10, UR20 ;  /* 0x0000000a0e1472a4 */ /* 0x000fe4000f8e0214 */
[----:B------:R-:W-:Y:S02]  /*1450*/  USEL UR8, UR4, UR8, !UP2 ;  /* 0x0000000804087287 */ /* 0x000fe4000d000000 */
[----:B------:R-:W-:Y:S02]  /*1460*/  @!UP0 USHF.R.U32.HI UR7, URZ, UR9, UR7 ;  /* 0x00000009ff078299 */ /* 0x000fe40008011607 */
[----:B------:R-:W-:Y:S02]  /*1470*/  UIADD3 UR9, UPT, UPT, -UR8, URZ, URZ ;  /* 0x000000ff08097290 */ /* 0x000fe4000fffe1ff */
[----:B------:R-:W-:Y:S02]  /*1480*/  @!UP0 USEL UR7, UR5, UR7, !UP2 ;  /* 0x0000000705078287 */ /* 0x000fe4000d000000 */
[----:B------:R-:W-:-:S02]  /*1490*/  UIMAD UR9, UR21, UR9, UR4 ;  /* 0x00000009150972a4 */ /* 0x000fc4000f8e0204 */
[----:B------:R-:W-:Y:S02]  /*14a0*/  @!UP0 UIADD3 UR8, UPT, UPT, UR8, -UR7, URZ ;  /* 0x8000000708088290 */ /* 0x000fe4000fffe0ff */
[----:B------:R-:W-:Y:S02]  /*14b0*/  @!UP0 UIMAD UR6, UR9, UR6, UR7 ;  /* 0x00000006090682a4 */ /* 0x000fe4000f8e0207 */
[----:B------:R-:W-:Y:S02]  /*14c0*/  @!UP0 UIMAD UR4, UR8, UR21, UR5 ;  /* 0x00000015080482a4 */ /* 0x000fe4000f8e0205 */
[----:B------:R-:W-:Y:S02]  /*14d0*/  UIMAD UR16, UR27, UR11, UR16 ;  /* 0x0000000b1b1072a4 */ /* 0x000fe4000f8e0210 */
[----:B------:R-:W-:Y:S01]  /*14e0*/  UIMAD UR20, UR4, UR14, UR20 ;  /* 0x0000000e041472a4 */ /* 0x000fe2000f8e0214 */
[----:B------:R-:W-:Y:S02]  /*14f0*/  @!UP0 UMOV UR5, UR6 ;  /* 0x0000000600058c82 */ /* 0x000fe40008000000 */
[----:B------:R-:W-:-:S12]  /*1500*/  UIMAD UR16, UR5, UR27, UR16 ;  /* 0x0000001b051072a4 */ /* 0x000fd8000f8e0210 */
.L_x_18:
[----:B------:R-:W-:Y:S02]  /*1510*/  UISETP.NE.AND UP1, UPT, UR28, 0x1, UPT ;  /* 0x000000011c00788c */ /* 0x000fe4000bf25270 */
[----:B------:R-:W-:Y:S02]  /*1520*/  UISETP.NE.AND UP0, UPT, UR17, 0x2, UPT ;  /* 0x000000021100788c */ /* 0x000fe4000bf05270 */
[----:B------:R-:W-:-:S05]  /*1530*/  ULOP3.LUT UR21, UR26, 0x3000, URZ, 0xc0, !UPT ;  /* 0x000030001a157892 */ /* 0x000fca000f8ec0ff */
[----:B------:R-:W-:Y:S07]  /*1540*/  BRA.U UP1, `(.L_x_19) ;  /* 0x0000000101447547 */ /* 0x000fee000b800000 */
[----:B------:R-:W1:Y:S01]  /*1550*/  LDCU.128 UR8, c[0x0][0xb10] ;  /* 0x00016200ff0877ac */ /* 0x000e620008000c00 */
[----:B------:R-:W2:Y:S01]  /*1560*/  LDCU UR12, c[0x0][0xb0c] ;  /* 0x00016180ff0c77ac */ /* 0x000ea20008000800 */
[----:B------:R-:W3:Y:S01]  /*1570*/  LDCU UR13, c[0x0][0xb20] ;  /* 0x00016400ff0d77ac */ /* 0x000ee20008000800 */
[----:B-1----:R-:W-:Y:S02]  /*1580*/  UIMAD.WIDE.U32 UR6, UR16, UR8, URZ ;  /* 0x00000008100672a5 */ /* 0x002fe4000f8e00ff */
[----:B------:R-:W-:Y:S02]  /*1590*/  UIMAD.WIDE.U32 UR4, UR20, UR11, URZ ;  /* 0x0000000b140472a5 */ /* 0x000fe4000f8e00ff */
[----:B--2---:R-:W-:Y:S02]  /*15a0*/  UISETP.NE.AND UP2, UPT, UR12, 0x1, UPT ;  /* 0x000000010c00788c */ /* 0x004fe4000bf45270 */
[----:B------:R-:W-:Y:S01]  /*15b0*/  UISETP.NE.AND UP1, UPT, UR10, 0x1, UPT ;  /* 0x000000010a00788c */ /* 0x000fe2000bf25270 */
[----:B------:R-:W-:-:S02]  /*15c0*/  UMOV UR6, UR7 ;  /* 0x0000000700067c82 */ /* 0x000fc40008000000 */
[----:B------:R-:W-:Y:S01]  /*15d0*/  UMOV UR4, UR5 ;  /* 0x0000000500047c82 */ /* 0x000fe20008000000 */
[----:B------:R-:W-:Y:S02]  /*15e0*/  USHF.R.U32.HI UR6, URZ, UR9, UR6 ;  /* 0x00000009ff067299 */ /* 0x000fe40008011606 */
[----:B---3--:R-:W-:Y:S02]  /*15f0*/  USHF.R.U32.HI UR4, URZ, UR13, UR4 ;  /* 0x0000000dff047299 */ /* 0x008fe40008011604 */
[----:B------:R-:W-:Y:S02]  /*1600*/  USEL UR5, UR16, UR6, !UP2 ;  /* 0x0000000610057287 */ /* 0x000fe4000d000000 */
[----:B------:R-:W-:-:S04]  /*1610*/  USEL UR4, UR20, UR4, !UP1 ;  /* 0x0000000414047287 */ /* 0x000fc8000c800000 */
[----:B------:R-:W-:Y:S02]  /*1620*/  UIADD3 UR6, UPT, UPT, UR5, -UR4, URZ ;  /* 0x8000000405067290 */ /* 0x000fe4000fffe0ff */
[----:B------:R-:W-:Y:S02]  /*1630*/  UIADD3 UR4, UPT, UPT, -UR5, UR4, URZ ;  /* 0x0000000405047290 */ /* 0x000fe4000fffe1ff */
[----:B------:R-:W-:Y:S02]  /*1640*/  UIMAD UR20, UR6, UR10, UR20 ;  /* 0x0000000a061472a4 */ /* 0x000fe4000f8e0214 */
[----:B------:R-:W-:-:S12]  /*1650*/  UIMAD UR16, UR4, UR12, UR16 ;  /* 0x0000000c041072a4 */ /* 0x000fd8000f8e0210 */
.L_x_19:
[----:B------:R-:W-:Y:S05]  /*1660*/  BRA.U !UP5, `(.L_x_20) ;  /* 0x000000010d0c7547 */ /* 0x000fea000b800000 */
[----:B------:R-:W-:Y:S01]  /*1670*/  UCGABAR_WAIT ;  /* 0x0000000000007dc7 */ /* 0x000fe20008000000 */
[----:B------:R-:W-:Y:S01]  /*1680*/  CCTL.IVALL ;  /* 0x00000000ff00798f */ /* 0x000fe20002000000 */
[----:B------:R-:W-:Y:S05]  /*1690*/  BRA `(.L_x_21) ;  /* 0x0000000000047947 */ /* 0x000fea0003800000 */
.L_x_20:
[----:B------:R-:W-:Y:S06]  /*16a0*/  BAR.SYNC.DEFER_BLOCKING 0x0 ;  /* 0x0000000000007b1d */ /* 0x000fec0000010000 */
.L_x_21:
[----:B------:R-:W-:Y:S05]  /*16b0*/  BRA.U UP0, `(.L_x_22) ;  /* 0x0000001500087547 */ /* 0x000fea000b800000 */
[----:B------:R-:W1:Y:S01]  /*16c0*/  LDCU UR6, c[0x0][0x38c] ;  /* 0x00007180ff0677ac */ /* 0x000e620008000800 */
[----:B------:R-:W-:Y:S01]  /*16d0*/  PLOP3.LUT P1, PT, PT, PT, UP3, 0x80, 0x8 ;  /* 0x000000000008781c */ /* 0x000fe20003f2f038 */
[----:B------:R-:W-:Y:S01]  /*16e0*/  IMAD.MOV.U32 R12, RZ, RZ, 0x1 ;  /* 0x00000001ff0c7424 */ /* 0x000fe200078e00ff */
[----:B------:R-:W-:Y:S01]  /*16f0*/  ISETP.EQ.OR P2, PT, R0, RZ, P3 ;  /* 0x000000ff0000720c */ /* 0x000fe20001f42670 */
[----:B------:R-:W-:Y:S01]  /*1700*/  UISETP.NE.AND UP1, UPT, UR17, URZ, UPT ;  /* 0x000000ff1100728c */ /* 0x000fe2000bf25270 */
[----:B------:R-:W-:Y:S02]  /*1710*/  PLOP3.LUT P1, PT, P1, PT, PT, 0x8, 0x80 ;  /* 0x000000000080781c */ /* 0x000fe40000f2e170 */
[----:B------:R-:W-:Y:S01]  /*1720*/  CS2R R10, SRZ ;  /* 0x00000000000a7805 */ /* 0x000fe2000001ff00 */
[----:B------:R-:W-:Y:S01]  /*1730*/  IMAD.MOV.U32 R9, RZ, RZ, RZ ;  /* 0x000000ffff097224 */ /* 0x000fe200078e00ff */
[----:B------:R-:W2:Y:S01]  /*1740*/  LDCU UR39, c[0x0][0x370] ;  /* 0x00006e00ff2777ac */ /* 0x000ea20008000800 */
[----:B------:R-:W-:Y:S01]  /*1750*/  IMAD.MOV.U32 R8, RZ, RZ, 0x1 ;  /* 0x00000001ff087424 */ /* 0x000fe200078e00ff */
[----:B------:R-:W3:Y:S01]  /*1760*/  LDCU.64 UR28, c[0x0][0x348] ;  /* 0x00006900ff1c77ac */ /* 0x000ee20008000a00 */
[----:B------:R-:W-:-:S02]  /*1770*/  USHF.R.U32.HI UR44, URZ, 0x7, UR21 ;  /* 0x00000007ff2c7899 */ /* 0x000fc40008011615 */
[----:B-1----:R-:W-:Y:S02]  /*1780*/  UIADD3 UR5, UPT, UPT, UR6, 0x7f, URZ ;  /* 0x0000007f06057890 */ /* 0x002fe4000fffe0ff */
[----:B------:R-:W-:Y:S02]  /*1790*/  UIADD3 UR46, UPT, UPT, UR6, 0xfe, URZ ;  /* 0x000000fe062e7890 */ /* 0x000fe4000fffe0ff */
[----:B------:R-:W-:Y:S01]  /*17a0*/  USHF.R.S32.HI UR4, URZ, 0x1f, UR5 ;  /* 0x0000001fff047899 */ /* 0x000fe20008011405 */
[----:B------:R-:W1:Y:S03]  /*17b0*/  LDCU UR38, c[0x0][0x374] ;  /* 0x00006e80ff2677ac */ /* 0x000e660008000800 */
[----:B------:R-:W-:Y:S02]  /*17c0*/  ULEA.HI UR4, UR4, UR5, URZ, 0x7 ;  /* 0x0000000504047291 */ /* 0x000fe4000f8f38ff */
[----:B------:R-:W-:-:S02]  /*17d0*/  USEL UR25, UR37, 0x2, UP1 ;  /* 0x0000000225197887 */ /* 0x000fc40008800000 */
[----:B------:R-:W-:Y:S02]  /*17e0*/  USHF.R.S32.HI UR41, URZ, 0x7, UR4 ;  /* 0x00000007ff297899 */ /* 0x000fe40008011404 */
[----:B------:R-:W-:Y:S02]  /*17f0*/  UIADD3 UR4, UPT, UPT, UR6, -0x1, URZ ;  /* 0xffffffff06047890 */ /* 0x000fe4000fffe0ff */
[----:B------:R-:W-:Y:S02]  /*1800*/  UISETP.LT.U32.AND UP0, UPT, UR41, 0x6, UPT ;  /* 0x000000062900788c */ /* 0x000fe4000bf01070 */
[----:B------:R-:W-:Y:S02]  /*1810*/  UISETP.GE.U32.AND UP2, UPT, UR4, -0xff, UPT ;  /* 0xffffff010400788c */ /* 0x000fe4000bf46070 */
[----:B------:R-:W-:Y:S01]  /*1820*/  USEL UR40, UR41, 0x6, UP0 ;  /* 0x0000000629287887 */ /* 0x000fe20008000000 */
[----:B------:R-:W-:-:S03]  /*1830*/  UMOV UR5, URZ ;  /* 0x000000ff00057c82 */ /* 0x000fc60008000000 */
[----:B------:R-:W-:Y:S02]  /*1840*/  UIADD3 UR24, UPT, UPT, UR40, -0x1, URZ ;  /* 0xffffffff28187890 */ /* 0x000fe4000fffe0ff */
[----:B------:R-:W-:-:S03]  /*1850*/  UIADD3 UR43, UPT, UPT, UR41, -UR40, URZ ;  /* 0x80000028292b7290 */ /* 0x000fc6000fffe0ff */
[----:B------:R-:W-:-:S04]  /*1860*/  @UP2 UIADD3 UR24, UPT, UPT, UR40, URZ, URZ ;  /* 0x000000ff28182290 */ /* 0x000fc8000fffe0ff */
[----:B-123--:R-:W-:-:S12]  /*1870*/  UIADD3 UR24, UPT, UPT, UR24, 0x1, URZ ;  /* 0x0000000118187890 */ /* 0x00efd8000fffe0ff */
.L_x_42:
[----:B------:R-:W-:Y:S01]  /*1880*/  UISETP.NE.AND UP0, UPT, UR45, URZ, UPT ;  /* 0x000000ff2d00728c */ /* 0x000fe2000bf05270 */
[----:B-1----:R-:W1:Y:S08]  /*1890*/  S2UR UR45, SR_CgaCtaId ;  /* 0x00000000002d79c3 */ /* 0x002e700000008800 */
[----:B------:R-:W-:Y:S05]  /*18a0*/  BRA.U UP0, `(.L_x_23) ;  /* 0x0000000100347547 */ /* 0x000fea000b800000 */
[----:B------:R-:W2:Y:S01]  /*18b0*/  S2R R0, SR_CgaCtaId ;  /* 0x0000000000007919 */ /* 0x000ea20000008800 */
[----:B------:R-:W-:Y:S02]  /*18c0*/  MOV R3, 0x400 ;  /* 0x0000040000037802 */ /* 0x000fe40000000f00 */
[----:B------:R-:W-:Y:S02]  /*18d0*/  SHF.L.U32 R2, R8, 0x1f, RZ ;  /* 0x0000001f08027819 */ /* 0x000fe400000006ff */
[----:B--2---:R-:W-:-:S05]  /*18e0*/  LEA R0, R0, R3, 0x18 ;  /* 0x0000000300007211 */ /* 0x004fca00078ec0ff */
[----:B------:R-:W-:-:S04]  /*18f0*/  IMAD R3, R9, 0x8, R0 ;  /* 0x0000000809037824 */ /* 0x000fc800078e0200 */
[----:B------:R-:W2:Y:S02]  /*1900*/  SYNCS.PHASECHK.TRANS64.TRYWAIT P0, [R3+URZ+0x100], R2 ;  /* 0x00010002030075a7 */ /* 0x000ea400080011ff */
[----:B--2---:R-:W-:Y:S05]  /*1910*/  @!P0 BRA `(.L_x_24) ;  /* 0x00000070008c8947 */ /* 0x004fea0003800000 */
.L_x_114:
[----:B------:R-:W-:Y:S01]  /*1920*/  VIADD R9, R9, 0x1 ;  /* 0x0000000109097836 */ /* 0x000fe20000000000 */
[----:B------:R2:W-:Y:S04]  /*1930*/  SYNCS.ARRIVE.TRANS64.A1T0 RZ, [R3+URZ+0xf0], RZ ;  /* 0x0000f0ff03ff79a7 */ /* 0x0005e800081000ff */
[----:B------:R-:W-:-:S04]  /*1940*/  ISETP.NE.AND P0, PT, R9, 0x2, PT ;  /* 0x000000020900780c */ /* 0x000fc80003f05270 */
[----:B------:R-:W-:Y:S02]  /*1950*/  SEL R9, R9, RZ, P0 ;  /* 0x000000ff09097207 */ /* 0x000fe40000000000 */
[----:B--2---:R-:W-:-:S04]  /*1960*/  SEL R3, RZ, 0x1, P0 ;  /* 0x00000001ff037807 */ /* 0x004fc80000000000 */
[----:B------:R-:W-:-:S07]  /*1970*/  LOP3.LUT R8, R8, R3, RZ, 0x3c, !PT ;  /* 0x0000000308087212 */ /* 0x000fce00078e3cff */
.L_x_23:
[----:B------:R-:W-:Y:S01]  /*1980*/  UMOV UR6, 0x400 ;  /* 0x0000040000067882 */ /* 0x000fe20000000000 */
[----:B------:R-:W-:Y:S01]  /*1990*/  SHF.L.U32 R0, R12, 0x1f, RZ ;  /* 0x0000001f0c007819 */ /* 0x000fe200000006ff */
[----:B-1----:R-:W-:Y:S02]  /*19a0*/  ULEA UR6, UR45, UR6, 0x18 ;  /* 0x000000062d067291 */ /* 0x002fe4000f8ec0ff */
[----:B------:R-:W-:Y:S02]  /*19b0*/  UISETP.GE.U32.AND UP0, UPT, UR46, 0xff, UPT ;  /* 0x000000ff2e00788c */ /* 0x000fe4000bf06070 */
[----:B------:R-:W-:Y:S02]  /*19c0*/  ULEA UR4, UR5, UR6, 0x3 ;  /* 0x0000000605047291 */ /* 0x000fe4000f8e18ff */
[----:B------:R-:W-:Y:S02]  /*19d0*/  USHF.L.U32 UR11, UR20, 0x7, URZ ;  /* 0x00000007140b7899 */ /* 0x000fe400080006ff */
[----:B------:R-:W-:Y:S01]  /*19e0*/  ULEA UR35, UR16, UR44, 0x7 ;  /* 0x0000002c10237291 */ /* 0x000fe2000f8e38ff */
[----:B------:R-:W-:-:S04]  /*19f0*/  UMOV UR13, URZ ;  /* 0x000000ff000d7c82 */ /* 0x000fc80008000000 */
[----:B------:R1:W2:Y:S01]  /*1a00*/  SYNCS.PHASECHK.TRANS64.TRYWAIT P0, [UR4+0x30], R0 ;  /* 0x00003000ff0075a7 */ /* 0x0002a20008001104 */
[----:B------:R-:W-:Y:S06]  /*1a10*/  BRA.U !UP0, `(.L_x_25) ;  /* 0x0000000108bc7547 */ /* 0x000fec000b800000 */
[----:B------:R-:W-:Y:S01]  /*1a20*/  UMOV UR7, URZ ;  /* 0x000000ff00077c82 */ /* 0x000fe20008000000 */
[----:B------:R-:W-:-:S05]  /*1a30*/  UMOV UR4, UR5 ;  /* 0x0000000500047c82 */ /* 0x000fca0008000000 */
.L_x_31:
[----:B------:R-:W-:Y:S01]  /*1a40*/  ULEA UR33, UR4, UR6, 0x3 ;  /* 0x0000000604217291 */ /* 0x000fe2000f8e18ff */
[----:B--2---:R-:W-:Y:S01]  /*1a50*/  @!P3 MOV R2, 0x8000 ;  /* 0x000080000002b802 */ /* 0x004fe20000000f00 */
[----:B--2-4-:R-:W-:Y:S10]  /*1a60*/  @P0 BRA `(.L_x_26) ;  /* 0x00000000000c0947 */ /* 0x014ff40003800000 */
[----:B------:R-:W-:-:S04]  /*1a70*/  SHF.L.U32 R3, R12, 0x1f, RZ ;  /* 0x0000001f0c037819 */ /* 0x000fc800000006ff */
[----:B------:R-:W2:Y:S02]  /*1a80*/  SYNCS.PHASECHK.TRANS64.TRYWAIT P0, [UR33+0x30], R3 ;  /* 0x00003003ff0075a7 */ /* 0x000ea40008001121 */
[----:B--2---:R-:W-:Y:S05]  /*1a90*/  @!P0 BRA `(.L_x_27) ;  /* 0x0000007000408947 */ /* 0x004fea0003800000 */
.L_x_26:
[----:B------:R2:W-:Y:S01]  /*1aa0*/  @!P3 SYNCS.ARRIVE.TRANS64 RZ, [UR33], R2 ;  /* 0x00000002ffffb9a7 */ /* 0x0005e20008000021 */
[----:B------:R-:W-:-:S04]  /*1ab0*/  ULOP3.LUT UR5, UR25, 0x2, URZ, 0xfc, !UPT ;  /* 0x0000000219057892 */ /* 0x000fc8000f8efcff */
[----:B------:R-:W-:-:S09]  /*1ac0*/  UISETP.NE.AND UP0, UPT, UR5, 0x2, UPT ;  /* 0x000000020500788c */ /* 0x000fd2000bf05270 */
[----:B------:R-:W-:Y:S05]  /*1ad0*/  BRA.U UP0, `(.L_x_28) ;  /* 0x0000000100047547 */ /* 0x000fea000b800000 */
[----:B------:R-:W-:Y:S05]  /*1ae0*/  BPT.TRAP 0x1 ;  /* 0x000000040000795c */ /* 0x000fea0000300000 */
.L_x_28:
[----:B------:R-:W-:Y:S04]  /*1af0*/  BSSY.RECONVERGENT B0, `(.L_x_29) ;  /* 0x0000003000007945 */ /* 0x000fe80003800200 */
[----:B------:R-:W-:Y:S05]  /*1b00*/  @P2 BRA `(.L_x_30) ;  /* 0x0000000000042947 */ /* 0x000fea0003800000 */
[----:B------:R-:W-:Y:S05]  /*1b10*/  BPT.TRAP 0x1 ;  /* 0x000000040000795c */ /* 0x000fea0000300000 */
.L_x_30:
[----:B------:R-:W-:Y:S05]  /*1b20*/  BSYNC.RECONVERGENT B0 ;  /* 0x0000000000007941 */ /* 0x000fea0003800200 */
.L_x_29:
[----:B------:R-:W-:Y:S02]  /*1b30*/  UIADD3 UR5, UPT, UPT, UR4, 0x1, URZ ;  /* 0x0000000104057890 */ /* 0x000fe4000fffe0ff */
[----:B------:R-:W-:Y:S02]  /*1b40*/  UIADD3 UR16, UP1, UPT, UR28, 0x80, URZ ;  /* 0x000000801c107890 */ /* 0x000fe4000ff3e0ff */
[----:B------:R-:W-:Y:S02]  /*1b50*/  UISETP.NE.AND UP0, UPT, UR5, 0x6, UPT ;  /* 0x000000060500788c */ /* 0x000fe4000bf05270 */
[----:B------:R-:W-:Y:S02]  /*1b60*/  USHF.L.U32 UR34, UR7, 0x7, URZ ;  /* 0x0000000707227899 */ /* 0x000fe400080006ff */
[----:B------:R-:W-:Y:S02]  /*1b70*/  USEL UR9, URZ, 0x1, UP0 ;  /* 0x00000001ff097887 */ /* 0x000fe40008000000 */
[----:B------:R-:W-:-:S02]  /*1b80*/  USEL UR5, UR5, URZ, UP0 ;  /* 0x000000ff05057287 */ /* 0x000fc40008000000 */
[----:B------:R-:W-:Y:S02]  /*1b90*/  UIADD3 UR14, UP0, UPT, UR28, 0x180, URZ ;  /* 0x000001801c0e7890 */ /* 0x000fe4000ff1e0ff */
[----:B------:R-:W-:Y:S01]  /*1ba0*/  ULEA UR8, UR5, UR6, 0x3 ;  /* 0x0000000605087291 */ /* 0x000fe2000f8e18ff */
[----:B------:R-:W-:Y:S01]  /*1bb0*/  LOP3.LUT R12, R12, UR9, RZ, 0x3c, !PT ;  /* 0x000000090c0c7c12 */ /* 0x000fe2000f8e3cff */
[----:B------:R-:W-:Y:S02]  /*1bc0*/  UIADD3.X UR17, UPT, UPT, URZ, UR29, URZ, UP1, !UPT ;  /* 0x0000001dff117290 */ /* 0x000fe40008ffe4ff */
[----:B------:R-:W-:Y:S01]  /*1bd0*/  UIADD3.X UR15, UPT, UPT, URZ, UR29, URZ, UP0, !UPT ;  /* 0x0000001dff0f7290 */ /* 0x000fe200087fe4ff */
[----:B-1----:R-:W-:Y:S01]  /*1be0*/  SHF.L.U32 R0, R12, 0x1f, RZ ;  /* 0x0000001f0c007819 */ /* 0x002fe200000006ff */
[----:B------:R-:W-:Y:S01]  /*1bf0*/  UMOV UR18, 0x0 ;  /* 0x0000000000127882 */ /* 0x000fe20000000000 */
[----:B------:R-:W-:Y:S01]  /*1c00*/  UMOV UR19, 0x10000000 ;  /* 0x1000000000137882 */ /* 0x000fe20000000000 */
[----:B------:R-:W-:Y:S01]  /*1c10*/  UMOV UR12, UR36 ;  /* 0x00000024000c7c82 */ /* 0x000fe20008000000 */
[----:B------:R3:W4:Y:S01]  /*1c20*/  SYNCS.PHASECHK.TRANS64.TRYWAIT P0, [UR8+0x30], R0 ;  /* 0x00003000ff0075a7 */ /* 0x0007220008001108 */
[----:B------:R-:W-:Y:S01]  /*1c30*/  USHF.L.U32 UR8, UR4, 0xe, URZ ;  /* 0x0000000e04087899 */ /* 0x000fe200080006ff */
[----:B------:R-:W-:-:S02]  /*1c40*/  UMOV UR9, UR33 ;  /* 0x0000002100097c82 */ /* 0x000fc40008000000 */
[----:B------:R-:W-:Y:S01]  /*1c50*/  UMOV UR4, 0xf0000 ;  /* 0x000f000000047882 */ /* 0x000fe20000000000 */
[----:B------:R-:W-:Y:S02]  /*1c60*/  ULOP3.LUT UR32, UR8, UR21, URZ, 0xfc, !UPT ;  /* 0x0000001508207292 */ /* 0x000fe4000f8efcff */
[----:B------:R-:W-:Y:S02]  /*1c70*/  UIADD3 UR8, UPT, UPT, UR6, 0x20400, UR8 ;  /* 0x0002040006087890 */ /* 0x000fe4000fffe008 */
[----:B------:R-:W-:Y:S01]  /*1c80*/  UIADD3 UR32, UPT, UPT, UR6, 0x8400, UR32 ;  /* 0x0000840006207890 */ /* 0x000fe2000fffe020 */
[----:B------:R-:W-:Y:S01]  /*1c90*/  UMOV UR10, UR34 ;  /* 0x00000022000a7c82 */ /* 0x000fe20008000000 */
[----:B------:R-:W-:Y:S01]  /*1ca0*/  UIADD3 UR7, UPT, UPT, UR7, 0x1, URZ ;  /* 0x0000000107077890 */ /* 0x000fe2000fffe0ff */
[----:B------:R-:W-:-:S03]  /*1cb0*/  UMOV UR13, UR24 ;  /* 0x00000018000d7c82 */ /* 0x000fc60008000000 */
[----:B------:R-:W-:-:S03]  /*1cc0*/  UISETP.NE.AND UP0, UPT, UR7, UR24, UPT ;  /* 0x000000180700728c */ /* 0x000fc6000bf05270 */
[----:B------:R1:W-:Y:S01]  /*1cd0*/  UTMALDG.3D.MULTICAST [UR32], [UR16], UR4, desc[UR18] ;  /* 0x00001220100073b4 */ /* 0x0003e20008011804 */
[----:B------:R3:W-:Y:S01]  /*1ce0*/  UTMALDG.3D [UR8], [UR14], desc[UR18] ;  /* 0x000012080e0075b4 */ /* 0x0007e20008011000 */
[----:B-1----:R-:W-:-:S04]  /*1cf0*/  UMOV UR4, UR5 ;  /* 0x0000000500047c82 */ /* 0x002fc80008000000 */
[----:B---3--:R-:W-:Y:S05]  /*1d00*/  BRA.U UP0, `(.L_x_31) ;  /* 0xfffffffd004c7547 */ /* 0x008fea000b83ffff */
.L_x_25:
[----:B------:R-:W-:Y:S01]  /*1d10*/  ULEA UR4, UR5, UR6, 0x3 ;  /* 0x0000000605047291 */ /* 0x000fe2000f8e18ff */
[----:B-1----:R-:W-:Y:S01]  /*1d20*/  SHF.L.U32 R0, R12, 0x1f, RZ ;  /* 0x0000001f0c007819 */ /* 0x002fe200000006ff */
[----:B------:R-:W-:Y:S01]  /*1d30*/  @!P1 SYNCS.ARRIVE.TRANS64.A1T0 RZ, [UR6+0x88], RZ ;  /* 0x000088ffffff99a7 */ /* 0x000fe20008100006 */
[----:B------:R-:W-:-:S06]  /*1d40*/  UISETP.GT.AND UP0, UPT, UR41, UR40, UPT ;  /* 0x000000282900728c */ /* 0x000fcc000bf04270 */
[----:B--2-4-:R1:W2:Y:S03]  /*1d50*/  SYNCS.PHASECHK.TRANS64.TRYWAIT P0, [UR4+0x30], R0 ;  /* 0x00003000ff0075a7 */ /* 0x0142a60008001104 */
[----:B------:R-:W-:Y:S05]  /*1d60*/  BRA.U !UP0, `(.L_x_32) ;  /* 0x0000000108c07547 */ /* 0x000fea000b800000 */
[----:B------:R-:W-:Y:S01]  /*1d70*/  UIADD3 UR26, UPT, UPT, UR43, UR13, URZ ;  /* 0x0000000d2b1a7290 */ /* 0x000fe2000fffe0ff */
[----:B------:R-:W-:-:S11]  /*1d80*/  UMOV UR4, UR5 ;  /* 0x0000000500047c82 */ /* 0x000fd60008000000 */
.L_x_38:
[----:B------:R-:W-:Y:S01]  /*1d90*/  ULEA UR17, UR4, UR6, 0x3 ;  /* 0x0000000604117291 */ /* 0x000fe2000f8e18ff */
[----:B--2---:R-:W-:Y:S01]  /*1da0*/  @!P3 MOV R2, 0x8000 ;  /* 0x000080000002b802 */ /* 0x004fe20000000f00 */
[----:B--2-4-:R-:W-:Y:S10]  /*1db0*/  @P0 BRA `(.L_x_33) ;  /* 0x00000000000c0947 */ /* 0x014ff40003800000 */
[----:B------:R-:W-:-:S04]  /*1dc0*/  SHF.L.U32 R3, R12, 0x1f, RZ ;  /* 0x0000001f0c037819 */ /* 0x000fc800000006ff */
[----:B------:R-:W2:Y:S02]  /*1dd0*/  SYNCS.PHASECHK.TRANS64.TRYWAIT P0, [UR17+0x30], R3 ;  /* 0x00003003ff0075a7 */ /* 0x000ea40008001111 */
[----:B--2---:R-:W-:Y:S05]  /*1de0*/  @!P0 BRA `(.L_x_34) ;  /* 0x0000006c00848947 */ /* 0x004fea0003800000 */
.L_x_33:
[----:B------:R2:W-:Y:S01]  /*1df0*/  @!P3 SYNCS.ARRIVE.TRANS64 RZ, [UR17], R2 ;  /* 0x00000002ffffb9a7 */ /* 0x0005e20008000011 */
[----:B------:R-:W-:-:S04]  /*1e00*/  ULOP3.LUT UR5, UR25, 0x2, URZ, 0xfc, !UPT ;  /* 0x0000000219057892 */ /* 0x000fc8000f8efcff */
[----:B------:R-:W-:-:S09]  /*1e10*/  UISETP.NE.AND UP0, UPT, UR5, 0x2, UPT ;  /* 0x000000020500788c */ /* 0x000fd2000bf05270 */
[----:B------:R-:W-:Y:S05]  /*1e20*/  BRA.U UP0, `(.L_x_35) ;  /* 0x0000000100047547 */ /* 0x000fea000b800000 */
[----:B------:R-:W-:Y:S05]  /*1e30*/  BPT.TRAP 0x1 ;  /* 0x000000040000795c */ /* 0x000fea0000300000 */
.L_x_35:
[----:B------:R-:W-:Y:S04]  /*1e40*/  BSSY.RECONVERGENT B0, `(.L_x_36) ;  /* 0x0000003000007945 */ /* 0x000fe80003800200 */
[----:B------:R-:W-:Y:S05]  /*1e50*/  @P2 BRA `(.L_x_37) ;  /* 0x0000000000042947 */ /* 0x000fea0003800000 */
[----:B------:R-:W-:Y:S05]  /*1e60*/  BPT.TRAP 0x1 ;  /* 0x000000040000795c */ /* 0x000fea0000300000 */
.L_x_37:
[----:B------:R-:W-:Y:S05]  /*1e70*/  BSYNC.RECONVERGENT B0 ;  /* 0x0000000000007941 */ /* 0x000fea0003800200 */
.L_x_36:
[----:B------:R-:W-:Y:S02]  /*1e80*/  UIADD3 UR5, UPT, UPT, UR4, 0x1, URZ ;  /* 0x0000000104057890 */ /* 0x000fe4000fffe0ff */
[----:B------:R-:W-:Y:S02]  /*1e90*/  UIADD3 UR14, UP1, UPT, UR28, 0x80, URZ ;  /* 0x000000801c0e7890 */ /* 0x000fe4000ff3e0ff */
[----:B------:R-:W-:Y:S02]  /*1ea0*/  UISETP.NE.AND UP0, UPT, UR5, 0x6, UPT ;  /* 0x000000060500788c */ /* 0x000fe4000bf05270 */
[----:B------:R-:W-:Y:S02]  /*1eb0*/  USHF.L.U32 UR18, UR13, 0x7, URZ ;  /* 0x000000070d127899 */ /* 0x000fe400080006ff */
[----:B------:R-:W-:Y:S02]  /*1ec0*/  USEL UR8, URZ, 0x1, UP0 ;  /* 0x00000001ff087887 */ /* 0x000fe40008000000 */
[----:B------:R-:W-:-:S02]  /*1ed0*/  USEL UR5, UR5, URZ, UP0 ;  /* 0x000000ff05057287 */ /* 0x000fc40008000000 */
[----:B------:R-:W-:Y:S02]  /*1ee0*/  UIADD3 UR22, UP0, UPT, UR28, 0x180, URZ ;  /* 0x000001801c167890 */ /* 0x000fe4000ff1e0ff */
[----:B------:R-:W-:Y:S01]  /*1ef0*/  LOP3.LUT R12, R12, UR8, RZ, 0x3c, !PT ;  /* 0x000000080c0c7c12 */ /* 0x000fe2000f8e3cff */
[----:B------:R-:W-:Y:S02]  /*1f00*/  USHF.L.U32 UR8, UR4, 0xe, URZ ;  /* 0x0000000e04087899 */ /* 0x000fe400080006ff */
[----:B------:R-:W-:Y:S01]  /*1f10*/  ULEA UR7, UR5, UR6, 0x3 ;  /* 0x0000000605077291 */ /* 0x000fe2000f8e18ff */
[----:B-1----:R-:W-:Y:S01]  /*1f20*/  SHF.L.U32 R0, R12, 0x1f, RZ ;  /* 0x0000001f0c007819 */ /* 0x002fe200000006ff */
[----:B------:R-:W-:Y:S02]  /*1f30*/  ULOP3.LUT UR16, UR8, UR21, URZ, 0xfc, !UPT ;  /* 0x0000001508107292 */ /* 0x000fe4000f8efcff */
[----:B------:R-:W-:Y:S02]  /*1f40*/  UIADD3.X UR15, UPT, UPT, URZ, UR29, URZ, UP1, !UPT ;  /* 0x0000001dff0f7290 */ /* 0x000fe40008ffe4ff */
[----:B------:R-:W-:-:S02]  /*1f50*/  UIADD3 UR16, UPT, UPT, UR6, 0x8400, UR16 ;  /* 0x0000840006107890 */ /* 0x000fc4000fffe010 */
[----:B------:R-:W-:Y:S01]  /*1f60*/  UIADD3 UR8, UPT, UPT, UR6, 0x20400, UR8 ;  /* 0x0002040006087890 */ /* 0x000fe2000fffe008 */
[----:B------:R3:W4:Y:S01]  /*1f70*/  SYNCS.PHASECHK.TRANS64.TRYWAIT P0, [UR7+0x30], R0 ;  /* 0x00003000ff0075a7 */ /* 0x0007220008001107 */
[----:B------:R-:W-:Y:S01]  /*1f80*/  UIADD3.X UR23, UPT, UPT, URZ, UR29, URZ, UP0, !UPT ;  /* 0x0000001dff177290 */ /* 0x000fe200087fe4ff */
[----:B------:R-:W-:Y:S01]  /*1f90*/  UMOV UR4, 0xf0000 ;  /* 0x000f000000047882 */ /* 0x000fe20000000000 */
[----:B------:R-:W-:Y:S01]  /*1fa0*/  UMOV UR30, 0x0 ;  /* 0x00000000001e7882 */ /* 0x000fe20000000000 */
[----:B------:R-:W-:Y:S01]  /*1fb0*/  UMOV UR31, 0x10000000 ;  /* 0x10000000001f7882 */ /* 0x000fe20000000000 */
[----:B------:R-:W-:Y:S01]  /*1fc0*/  UMOV UR19, UR35 ;  /* 0x0000002300137c82 */ /* 0x000fe20008000000 */
[----:B------:R-:W-:Y:S01]  /*1fd0*/  UMOV UR20, UR36 ;  /* 0x0000002400147c82 */ /* 0x000fe20008000000 */
[----:B------:R-:W-:Y:S01]  /*1fe0*/  UMOV UR12, UR36 ;  /* 0x00000024000c7c82 */ /* 0x000fe20008000000 */
[----:B------:R-:W-:Y:S01]  /*1ff0*/  UMOV UR9, UR17 ;  /* 0x0000001100097c82 */ /* 0x000fe20008000000 */
[----:B------:R-:W-:Y:S01]  /*2000*/  UMOV UR10, UR18 ;  /* 0x00000012000a7c82 */ /* 0x000fe20008000000 */
[----:B------:R1:W-:Y:S01]  /*2010*/  UTMALDG.3D.MULTICAST [UR16], [UR14], UR4, desc[UR30] ;  /* 0x00001e100e0073b4 */ /* 0x0003e20008011804 */
[----:B------:R-:W-:-:S04]  /*2020*/  UIADD3 UR13, UPT, UPT, UR13, 0x1, URZ ;  /* 0x000000010d0d7890 */ /* 0x000fc8000fffe0ff */
[----:B------:R-:W-:Y:S01]  /*2030*/  UISETP.NE.AND UP0, UPT, UR13, UR26, UPT ;  /* 0x0000001a0d00728c */ /* 0x000fe2000bf05270 */
[----:B------:R3:W-:Y:S01]  /*2040*/  UTMALDG.3D [UR8], [UR22], desc[UR30] ;  /* 0x00001e08160075b4 */ /* 0x0007e20008011000 */
[----:B-1----:R-:W-:-:S07]  /*2050*/  UMOV UR4, UR5 ;  /* 0x0000000500047c82 */ /* 0x002fce0008000000 */
[----:B---3--:R-:W-:Y:S05]  /*2060*/  BRA.U UP0, `(.L_x_38) ;  /* 0xfffffffd00487547 */ /* 0x008fea000b83ffff */
.L_x_32:
[C---:B------:R-:W-:Y:S01]  /*2070*/  LEA R3, R11.reuse, UR6, 0x3 ;  /* 0x000000060b037c11 */ /* 0x040fe2000f8e18ff */
[----:B------:R-:W-:Y:S01]  /*2080*/  NOP ;  /* 0x0000000000007918 */ /* 0x000fe20000000000 */
[----:B-1----:R-:W-:Y:S02]  /*2090*/  SHF.L.U32 R0, R10, 0x1f, RZ ;  /* 0x0000001f0a007819 */ /* 0x002fe400000006ff */
[----:B------:R-:W-:Y:S02]  /*20a0*/  LEA R5, R11, UR6, 0x4 ;  /* 0x000000060b057c11 */ /* 0x000fe4000f8e20ff */
[----:B--2-4-:R-:W1:Y:S02]  /*20b0*/  SYNCS.PHASECHK.TRANS64.TRYWAIT P0, [R3+URZ+0x90], R0 ;  /* 0x00009000030075a7 */ /* 0x014e6400080011ff */
[----:B-1----:R-:W-:Y:S05]  /*20c0*/  @!P0 BRA `(.L_x_39) ;  /* 0x0000006800e48947 */ /* 0x002fea0003800000 */
.L_x_117:
[----:B------:R-:W2:Y:S01]  /*20d0*/  LDS.128 R4, [R5+0x120] ;  /* 0x0001200005047984 */ /* 0x000ea20000000c00 */
[----:B------:R-:W-:Y:S01]  /*20e0*/  UISETP.GE.AND UP0, UPT, UR42, 0x1, UPT ;  /* 0x000000012a00788c */ /* 0x000fe2000bf06270 */
[----:B------:R-:W-:Y:S01]  /*20f0*/  @!PT LDS RZ, [RZ] ;  /* 0x00000000fffff984 */ /* 0x000fe20000000800 */
[----:B------:R-:W-:Y:S01]  /*2100*/  @!PT LDS RZ, [RZ] ;  /* 0x00000000fffff984 */ /* 0x000fe20000000800 */
[----:B------:R-:W-:Y:S01]  /*2110*/  @!PT LDS RZ, [RZ] ;  /* 0x00000000fffff984 */ /* 0x000fe20000000800 */
[----:B------:R-:W-:Y:S01]  /*2120*/  @!PT LDS RZ, [RZ] ;  /* 0x00000000fffff984 */ /* 0x000fe20000000800 */
[----:B------:R3:W-:Y:S06]  /*2130*/  MEMBAR.ALL.CTA ;  /* 0x0000000000007992 */ /* 0x0007ec0000008000 */
[----:B---3--:R-:W3:Y:S01]  /*2140*/  FENCE.VIEW.ASYNC.S ;  /* 0x00000000000073c6 */ /* 0x008ee20000000000 */
[----:B--2---:R-:W-:-:S13]  /*2150*/  LOP3.LUT P0, RZ, R6, 0x1, RZ, 0xc0, !PT ;  /* 0x0000000106ff7812 */ /* 0x004fda000780c0ff */
[----:B---3--:R-:W-:Y:S01]  /*2160*/  VOTEU.ANY UP1, P0 ;  /* 0x0000000000ff7886 */ /* 0x008fe20000020100 */
[----:B------:R-:W-:-:S13]  /*2170*/  PLOP3.LUT P0, PT, PT, PT, UP1, 0x80, 0x8 ;  /* 0x000000000008781c */ /* 0x000fda0003f0f018 */
[----:B-1----:R-:W-:Y:S02]  /*2180*/  @P0 LOP3.LUT R0, R5, 0xffff, RZ, 0xc0, !PT ;  /* 0x0000ffff05000812 */ /* 0x002fe400078ec0ff */
[----:B------:R-:W-:Y:S02]  /*2190*/  @P0 MOV R2, R4 ;  /* 0x0000000400020202 */ /* 0x000fe40000000f00 */
[----:B------:R-:W-:Y:S01]  /*21a0*/  @P0 R2UR UR7, R0 ;  /* 0x00000000000702ca */ /* 0x000fe200000e0000 */
[----:B------:R-:W-:Y:S01]  /*21b0*/  VIADD R0, R3, 0xa0 ;  /* 0x000000a003007836 */ /* 0x000fe20000000000 */
[----:B------:R-:W-:Y:S02]  /*21c0*/  @P0 SHF.R.U32.HI R4, RZ, 0x10, R5 ;  /* 0x00000010ff040819 */ /* 0x000fe40000011605 */
[----:B------:R-:W-:Y:S02]  /*21d0*/  @P0 R2UR UR8, R2 ;  /* 0x00000000020802ca */ /* 0x000fe400000e0000 */
[----:B------:R-:W-:-:S02]  /*21e0*/  PRMT R0, RZ, 0x654, R0 ;  /* 0x00000654ff007816 */ /* 0x000fc40000000000 */
[----:B------:R-:W-:Y:S02]  /*21f0*/  @P0 R2UR UR4, R4 ;  /* 0x00000000040402ca */ /* 0x000fe400000e0000 */
[----:B------:R1:W-:Y:S03]  /*2200*/  SYNCS.ARRIVE.TRANS64.RED.A1T0 RZ, [R0+URZ], RZ ;  /* 0x000000ff00ff79a7 */ /* 0x0003e600081004ff */
[----:B------:R-:W-:-:S04]  /*2210*/  @UP1 UMOV UR27, UR7 ;  /* 0x00000007001b1c82 */ /* 0x000fc80008000000 */
[----:B------:R-:W-:-:S04]  /*2220*/  @UP1 UMOV UR37, UR8 ;  /* 0x0000000800251c82 */ /* 0x000fc80008000000 */
[----:B------:R-:W-:Y:S01]  /*2230*/  @UP1 UMOV UR36, UR4 ;  /* 0x0000000400241c82 */ /* 0x000fe20008000000 */
[----:B------:R-:W-:Y:S05]  /*2240*/  BRA.U !UP0, `(.L_x_40) ;  /* 0x0000000108d47547 */ /* 0x000fea000b800000 */
[----:B------:R-:W2:Y:S01]  /*2250*/  LDCU.128 UR12, c[0x0][0xb10] ;  /* 0x00016200ff0c77ac */ /* 0x000ea20008000c00 */
[----:B------:R-:W3:Y:S01]  /*2260*/  LDCU UR26, c[0x0][0xb20] ;  /* 0x00016400ff1a77ac */ /* 0x000ee20008000800 */
[----:B------:R-:W4:Y:S01]  /*2270*/  LDCU UR20, c[0x0][0xb0c] ;  /* 0x00016180ff1477ac */ /* 0x000f220008000800 */
[----:B------:R-:W1:Y:S01]  /*2280*/  LDCU.64 UR10, c[0x0][0xb28] ;  /* 0x00016500ff0a77ac */ /* 0x000e620008000a00 */
[----:B------:R-:W-:Y:S02]  /*2290*/  UISETP.NE.AND UP3, UPT, UR42, 0x1, UPT ;  /* 0x000000012a00788c */ /* 0x000fe4000bf65270 */
[----:B--2---:R-:W-:Y:S02]  /*22a0*/  UIMAD.WIDE.U32 UR16, UR38, UR15, URZ ;  /* 0x0000000f261072a5 */ /* 0x004fe4000f8e00ff */
[----:B------:R-:W-:Y:S02]  /*22b0*/  UIMAD.WIDE.U32 UR8, UR39, UR12, URZ ;  /* 0x0000000c270872a5 */ /* 0x000fe4000f8e00ff */
[----:B------:R-:W-:-:S02]  /*22c0*/  UISETP.NE.AND UP0, UPT, UR14, 0x1, UPT ;  /* 0x000000010e00788c */ /* 0x000fc4000bf05270 */
[----:B------:R-:W-:Y:S01]  /*22d0*/  UIMAD.WIDE.U32 UR22, UR27, UR15, URZ ;  /* 0x0000000f1b1672a5 */ /* 0x000fe2000f8e00ff */
[----:B------:R-:W-:Y:S02]  /*22e0*/  UMOV UR16, UR17 ;  /* 0x0000001100107c82 */ /* 0x000fe40008000000 */
[----:B------:R-:W-:Y:S01]  /*22f0*/  UMOV UR8, UR9 ;  /* 0x0000000900087c82 */ /* 0x000fe20008000000 */
[----:B---3--:R-:W-:Y:S02]  /*2300*/  USHF.R.U32.HI UR16, URZ, UR26, UR16 ;  /* 0x0000001aff107299 */ /* 0x008fe40008011610 */
[----:B----4-:R-:W-:Y:S02]  /*2310*/  UISETP.NE.AND UP2, UPT, UR20, 0x1, UPT ;  /* 0x000000011400788c */ /* 0x010fe4000bf45270 */
[----:B------:R-:W-:Y:S02]  /*2320*/  USHF.R.U32.HI UR8, URZ, UR13, UR8 ;  /* 0x0000000dff087299 */ /* 0x000fe40008011608 */
[----:B------:R-:W-:-:S02]  /*2330*/  USEL UR7, UR38, UR16, !UP0 ;  /* 0x0000001026077287 */ /* 0x000fc4000c000000 */
[----:B------:R-:W-:Y:S02]  /*2340*/  USEL UR8, UR39, UR8, !UP2 ;  /* 0x0000000827087287 */ /* 0x000fe4000d000000 */
[----:B-1----:R-:W-:Y:S01]  /*2350*/  UIMAD.WIDE.U32 UR16, UR7, UR10, URZ ;  /* 0x0000000a071072a5 */ /* 0x002fe2000f8e00ff */
[----:B------:R-:W-:Y:S01]  /*2360*/  UMOV UR4, UR23 ;  /* 0x0000001700047c82 */ /* 0x000fe20008000000 */
[----:B------:R-:W-:Y:S02]  /*2370*/  UIMAD.WIDE.U32 UR18, UR37, UR12, URZ ;  /* 0x0000000c251272a5 */ /* 0x000fe4000f8e00ff */
[----:B------:R-:W-:-:S03]  /*2380*/  UIMAD.WIDE.U32 UR22, UR8, UR10, URZ ;  /* 0x0000000a081672a5 */ /* 0x000fc6000f8e00ff */
[----:B------:R-:W-:Y:S01]  /*2390*/  UMOV UR16, UR17 ;  /* 0x0000001100107c82 */ /* 0x000fe20008000000 */
[----:B------:R-:W-:Y:S02]  /*23a0*/  USHF.R.U32.HI UR4, URZ, UR26, UR4 ;  /* 0x0000001aff047299 */ /* 0x000fe40008011604 */
[----:B------:R-:W-:Y:S01]  /*23b0*/  @UP3 USHF.R.U32.HI UR7, URZ, UR11, UR16 ;  /* 0x0000000bff073299 */ /* 0x000fe20008011610 */
[----:B------:R-:W-:Y:S01]  /*23c0*/  UMOV UR18, UR19 ;  /* 0x0000001300127c82 */ /* 0x000fe20008000000 */
[----:B------:R-:W-:Y:S01]  /*23d0*/  UMOV UR22, UR23 ;  /* 0x0000001700167c82 */ /* 0x000fe20008000000 */
[----:B------:R-:W-:Y:S02]  /*23e0*/  USHF.R.U32.HI UR13, URZ, UR13, UR18 ;  /* 0x0000000dff0d7299 */ /* 0x000fe40008011612 */
[----:B------:R-:W-:Y:S02]  /*23f0*/  USEL UR4, UR27, UR4, !UP0 ;  /* 0x000000041b047287 */ /* 0x000fe4000c000000 */
[----:B------:R-:W-:-:S02]  /*2400*/  @UP3 USHF.R.U32.HI UR8, URZ, UR11, UR22 ;  /* 0x0000000bff083299 */ /* 0x000fc40008011616 */
[----:B------:R-:W-:Y:S02]  /*2410*/  UIMAD UR9, UR42, UR7, URZ ;  /* 0x000000072a0972a4 */ /* 0x000fe4000f8e02ff */
[----:B------:R-:W-:Y:S02]  /*2420*/  USEL UR7, UR37, UR13, !UP2 ;  /* 0x0000000d25077287 */ /* 0x000fe4000d000000 */
[----:B------:R-:W-:Y:S02]  /*2430*/  UIMAD UR12, UR42, UR8, URZ ;  /* 0x000000082a0c72a4 */ /* 0x000fe4000f8e02ff */
[----:B------:R-:W-:Y:S02]  /*2440*/  UISETP.GE.AND UP0, UPT, UR4, UR9, UPT ;  /* 0x000000090400728c */ /* 0x000fe4000bf06270 */
[----:B------:R-:W-:Y:S02]  /*2450*/  UIMAD.WIDE.U32 UR16, UR4, UR10, URZ ;  /* 0x0000000a041072a5 */ /* 0x000fe4000f8e00ff */
[----:B------:R-:W-:-:S02]  /*2460*/  UISETP.GE.OR UP0, UPT, UR7, UR12, UP0 ;  /* 0x0000000c0700728c */ /* 0x000fc40008706670 */
        /* <DEDUP_REMOVED lines=19> */
.L_x_40:
[----:B------:R-:W2:Y:S02]  /*25a0*/  LDCU UR4, c[0x0][0xb30] ;  /* 0x00016600ff0477ac */ /* 0x000ea40008000800 */
[----:B--2---:R-:W-:-:S09]  /*25b0*/  UISETP.NE.AND UP0, UPT, UR4, 0x1, UPT ;  /* 0x000000010400788c */ /* 0x004fd2000bf05270 */
[----:B------:R-:W-:Y:S05]  /*25c0*/  BRA.U UP0, `(.L_x_41) ;  /* 0x0000000100447547 */ /* 0x000fea000b800000 */
[----:B------:R-:W2:Y:S01]  /*25d0*/  LDCU.128 UR12, c[0x0][0xb10] ;  /* 0x00016200ff0c77ac */ /* 0x000ea20008000c00 */
[----:B------:R-:W3:Y:S01]  /*25e0*/  LDCU UR16, c[0x0][0xb0c] ;  /* 0x00016180ff1077ac */ /* 0x000ee20008000800 */
[----:B------:R-:W4:Y:S01]  /*25f0*/  LDCU UR17, c[0x0][0xb20] ;  /* 0x00016400ff1177ac */ /* 0x000f220008000800 */
[----:B--2---:R-:W-:Y:S02]  /*2600*/  UIMAD.WIDE.U32 UR10, UR37, UR12, URZ ;  /* 0x0000000c250a72a5 */ /* 0x004fe4000f8e00ff */
[----:B------:R-:W-:Y:S02]  /*2610*/  UIMAD.WIDE.U32 UR8, UR27, UR15, URZ ;  /* 0x0000000f1b0872a5 */ /* 0x000fe4000f8e00ff */
[----:B---3--:R-:W-:Y:S02]  /*2620*/  UISETP.NE.AND UP2, UPT, UR16, 0x1, UPT ;  /* 0x000000011000788c */ /* 0x008fe4000bf45270 */
[----:B------:R-:W-:Y:S01]  /*2630*/  UISETP.NE.AND UP0, UPT, UR14, 0x1, UPT ;  /* 0x000000010e00788c */ /* 0x000fe2000bf05270 */
[----:B------:R-:W-:-:S02]  /*2640*/  UMOV UR7, UR11 ;  /* 0x0000000b00077c82 */ /* 0x000fc40008000000 */
[----:B------:R-:W-:Y:S01]  /*2650*/  UMOV UR4, UR9 ;  /* 0x0000000900047c82 */ /* 0x000fe20008000000 */
[----:B------:R-:W-:Y:S02]  /*2660*/  USHF.R.U32.HI UR7, URZ, UR13, UR7 ;  /* 0x0000000dff077299 */ /* 0x000fe40008011607 */
[----:B----4-:R-:W-:Y:S02]  /*2670*/  USHF.R.U32.HI UR4, URZ, UR17, UR4 ;  /* 0x00000011ff047299 */ /* 0x010fe40008011604 */
[----:B------:R-:W-:Y:S02]  /*2680*/  USEL UR7, UR37, UR7, !UP2 ;  /* 0x0000000725077287 */ /* 0x000fe4000d000000 */
[----:B------:R-:W-:-:S04]  /*2690*/  USEL UR4, UR27, UR4, !UP0 ;  /* 0x000000041b047287 */ /* 0x000fc8000c000000 */
[----:B------:R-:W-:Y:S02]  /*26a0*/  UIADD3 UR8, UPT, UPT, UR7, -UR4, URZ ;  /* 0x8000000407087290 */ /* 0x000fe4000fffe0ff */
[----:B------:R-:W-:Y:S02]  /*26b0*/  UIADD3 UR4, UPT, UPT, -UR7, UR4, URZ ;  /* 0x0000000407047290 */ /* 0x000fe4000fffe1ff */
[----:B------:R-:W-:Y:S02]  /*26c0*/  UIMAD UR27, UR8, UR14, UR27 ;  /* 0x0000000e081b72a4 */ /* 0x000fe4000f8e021b */
[----:B------:R-:W-:-:S12]  /*26d0*/  UIMAD UR37, UR4, UR16, UR37 ;  /* 0x00000010042572a4 */ /* 0x000fd8000f8e0225 */
.L_x_41:
[----:B------:R-:W-:Y:S01]  /*26e0*/  VIADD R11, R11, 0x1 ;  /* 0x000000010b0b7836 */ /* 0x000fe20000000000 */
[----:B------:R-:W-:Y:S01]  /*26f0*/  R2UR UR4, R147 ;  /* 0x00000000930472ca */ /* 0x000fe200000e0000 */
[----:B------:R-:W-:Y:S01]  /*2700*/  UIADD3 UR20, UPT, UPT, UR27, UR63, URZ ;  /* 0x0000003f1b147290 */ /* 0x000fe2000fffe0ff */
[----:B------:R-:W-:Y:S02]  /*2710*/  PLOP3.LUT P1, PT, PT, PT, PT, 0x80, 0x8 ;  /* 0x000000000008781c */ /* 0x000fe40003f2f070 */
[----:B------:R-:W-:-:S04]  /*2720*/  ISETP.NE.AND P0, PT, R11, 0x2, PT ;  /* 0x000000020b00780c */ /* 0x000fc80003f05270 */
[----:B------:R-:W-:Y:S02]  /*2730*/  SEL R3, RZ, 0x1, P0 ;  /* 0x00000001ff037807 */ /* 0x000fe40000000000 */
[----:B------:R-:W-:Y:S02]  /*2740*/  SEL R11, R11, RZ, P0 ;  /* 0x000000ff0b0b7207 */ /* 0x000fe40000000000 */
[----:B------:R-:W-:Y:S01]  /*2750*/  LOP3.LUT R10, R10, R3, RZ, 0x3c, !PT ;  /* 0x000000030a0a7212 */ /* 0x000fe200078e3cff */
[----:B------:R-:W-:Y:S01]  /*2760*/  UIADD3 UR16, UPT, UPT, UR37, UR4, URZ ;  /* 0x0000000425107290 */ /* 0x000fe2000fffe0ff */
[----:B------:R-:W-:Y:S11]  /*2770*/  BRA.U UP1, `(.L_x_42) ;  /* 0xfffffff101407547 */ /* 0x000ff6000b83ffff */
[----:B------:R-:W-:Y:S01]  /*2780*/  UIADD3 UR7, UPT, UPT, UR6, 0x30, URZ ;  /* 0x0000003006077890 */ /* 0x000fe2000fffe0ff */
[----:B------:R-:W-:-:S03]  /*2790*/  SHF.L.U32 R3, R12, 0x1f, RZ ;  /* 0x0000001f0c037819 */ /* 0x000fc600000006ff */
[----:B------:R-:W-:-:S09]  /*27a0*/  ULEA UR4, UR5, UR7, 0x3 ;  /* 0x0000000705047291 */ /* 0x000fd2000f8e18ff */
[----:B------:R-:W2:Y:S02]  /*27b0*/  SYNCS.PHASECHK.TRANS64.TRYWAIT P0, [UR4], R3 ;  /* 0x00000003ff0075a7 */ /* 0x000ea40008001104 */
[----:B--2---:R-:W-:Y:S05]  /*27c0*/  @!P0 BRA `(.L_x_43) ;  /* 0x0000006400388947 */ /* 0x004fea0003800000 */
.L_x_119:
[----:B------:R-:W-:-:S04]  /*27d0*/  UIADD3 UR4, UPT, UPT, UR5, 0x1, URZ ;  /* 0x0000000105047890 */ /* 0x000fc8000fffe0ff */
[----:B------:R-:W-:-:S04]  /*27e0*/  UISETP.NE.AND UP0, UPT, UR4, 0x6, UPT ;  /* 0x000000060400788c */ /* 0x000fc8000bf05270 */
[----:B------:R-:W-:Y:S02]  /*27f0*/  USEL UR6, URZ, 0x1, UP0 ;  /* 0x00000001ff067887 */ /* 0x000fe40008000000 */
[----:B------:R-:W-:-:S04]  /*2800*/  USEL UR4, UR4, URZ, UP0 ;  /* 0x000000ff04047287 */ /* 0x000fc80008000000 */
[----:B------:R-:W-:Y:S01]  /*2810*/  ULEA UR5, UR4, UR7, 0x3 ;  /* 0x0000000704057291 */ /* 0x000fe2000f8e18ff */
[----:B------:R-:W-:-:S04]  /*2820*/  LOP3.LUT R2, R12, UR6, RZ, 0x3c, !PT ;  /* 0x000000060c027c12 */ /* 0x000fc8000f8e3cff */
[----:B-1----:R-:W-:-:S04]  /*2830*/  SHF.L.U32 R3, R2, 0x1f, RZ ;  /* 0x0000001f02037819 */ /* 0x002fc800000006ff */
[----:B------:R-:W1:Y:S02]  /*2840*/  SYNCS.PHASECHK.TRANS64.TRYWAIT P0, [UR5], R3 ;  /* 0x00000003ff0075a7 */ /* 0x000e640008001105 */
[----:B-1----:R-:W-:Y:S05]  /*2850*/  @!P0 BRA `(.L_x_44) ;  /* 0x00000064002c8947 */ /* 0x002fea0003800000 */
.L_x_121:
        /* <DEDUP_REMOVED lines=9> */
.L_x_123:
        /* <DEDUP_REMOVED lines=9> */
.L_x_125:
        /* <DEDUP_REMOVED lines=9> */
.L_x_127:
[----:B------:R-:W-:-:S04]  /*2a10*/  UIADD3 UR4, UPT, UPT, UR4, 0x1, URZ ;  /* 0x0000000104047890 */ /* 0x000fc8000fffe0ff */
[----:B------:R-:W-:-:S04]  /*2a20*/  UISETP.NE.AND UP0, UPT, UR4, 0x6, UPT ;  /* 0x000000060400788c */ /* 0x000fc8000bf05270 */
[----:B------:R-:W-:Y:S02]  /*2a30*/  USEL UR5, URZ, 0x1, UP0 ;  /* 0x00000001ff057887 */ /* 0x000fe40008000000 */
[----:B------:R-:W-:-:S04]  /*2a40*/  USEL UR4, UR4, URZ, UP0 ;  /* 0x000000ff04047287 */ /* 0x000fc80008000000 */
[----:B------:R-:W-:Y:S01]  /*2a50*/  ULEA UR4, UR4, UR7, 0x3 ;  /* 0x0000000704047291 */ /* 0x000fe2000f8e18ff */
[----:B-1----:R-:W-:-:S04]  /*2a60*/  LOP3.LUT R3, R2, UR5, RZ, 0x3c, !PT ;  /* 0x0000000502037c12 */ /* 0x002fc8000f8e3cff */
[----:B------:R-:W-:Y:S01]  /*2a70*/  SHF.L.U32 R3, R3, 0x1f, RZ ;  /* 0x0000001f03037819 */ /* 0x000fe200000006ff */
[----:B------:R-:W-:-:S07]  /*2a80*/  IMAD.U32 R0, RZ, RZ, UR4 ;  /* 0x00000004ff007e24 */ /* 0x000fce000f8e00ff */
.L_x_48:
[----:B-1----:R1:W2:Y:S02]  /*2a90*/  SYNCS.PHASECHK.TRANS64.TRYWAIT P0, [R0+URZ], R3 ;  /* 0x00000003000075a7 */ /* 0x0022a400080011ff */
[----:B--2---:R-:W-:Y:S05]  /*2aa0*/  @!P0 NANOSLEEP.SYNCS 0x989680 ;  /* 0x009896800000895d */ /* 0x004fea0003900000 */
[----:B------:R-:W2:Y:S02]  /*2ab0*/  @!P0 SYNCS.PHASECHK.TRANS64 P0, [R0+URZ], R3 ;  /* 0x00000003000085a7 */ /* 0x000ea400080010ff */
[----:B--2---:R-:W-:Y:S05]  /*2ac0*/  @P0 EXIT ;  /* 0x000000000000094d */ /* 0x004fea0003800000 */
[----:B------:R-:W-:Y:S05]  /*2ad0*/  BRA `(.L_x_48) ;  /* 0xfffffffc00ec7947 */ /* 0x000fea000383ffff */
.L_x_22:
[----:B------:R-:W-:-:S04]  /*2ae0*/  UISETP.NE.AND UP0, UPT, UR45, URZ, UPT ;  /* 0x000000ff2d00728c */ /* 0x000fc8000bf05270 */
[----:B------:R-:W-:-:S09]  /*2af0*/  UISETP.NE.OR UP0, UPT, UR17, 0x1, UP0 ;  /* 0x000000011100788c */ /* 0x000fd20008705670 */
[----:B------:R-:W-:Y:S05]  /*2b00*/  BRA.U UP0, `(.L_x_49) ;  /* 0x0000000500487547 */ /* 0x000fea000b800000 */
[----:B------:R-:W-:Y:S01]  /*2b10*/  ISETP.GE.U32.AND P2, PT, R0, 0x4, PT ;  /* 0x000000040000780c */ /* 0x000fe20003f46070 */
[----:B------:R-:W-:Y:S01]  /*2b20*/  IMAD.MOV.U32 R12, RZ, RZ, 0x1 ;  /* 0x00000001ff0c7424 */ /* 0x000fe200078e00ff */
[----:B------:R-:W-:Y:S02]  /*2b30*/  CS2R R10, SRZ ;  /* 0x00000000000a7805 */ /* 0x000fe4000001ff00 */
[----:B------:R-:W-:Y:S01]  /*2b40*/  CS2R R8, SRZ ;  /* 0x0000000000087805 */ /* 0x000fe2000001ff00 */
[----:B------:R-:W-:Y:S01]  /*2b50*/  UMOV UR6, 0x400 ;  /* 0x0000040000067882 */ /* 0x000fe20000000000 */
[----:B------:R-:W-:Y:S01]  /*2b60*/  UMOV UR5, URZ ;  /* 0x000000ff00057c82 */ /* 0x000fe20008000000 */
[----:B------:R-:W-:-:S12]  /*2b70*/  ULEA UR6, UR45, UR6, 0x18 ;  /* 0x000000062d067291 */ /* 0x000fd8000f8ec0ff */
.L_x_53:
[----:B------:R-:W-:Y:S02]  /*2b80*/  LEA R2, R8, UR6, 0x3 ;  /* 0x0000000608027c11 */ /* 0x000fe4000f8e18ff */
[----:B------:R-:W-:-:S03]  /*2b90*/  SHF.L.U32 R5, R9, 0x1f, RZ ;  /* 0x0000001f09057819 */ /* 0x000fc600000006ff */
[----:B------:R-:W-:Y:S01]  /*2ba0*/  VIADD R4, R2, 0x100 ;  /* 0x0000010002047836 */ /* 0x000fe20000000000 */
[----:B------:R-:W1:Y:S02]  /*2bb0*/  SYNCS.PHASECHK.TRANS64.TRYWAIT P0, [R2+URZ+0xf0], R5 ;  /* 0x0000f005020075a7 */ /* 0x000e6400080011ff */
[----:B-1----:R-:W-:Y:S05]  /*2bc0*/  @!P0 BRA `(.L_x_50) ;  /* 0x0000006000b08947 */ /* 0x002fea0003800000 */
.L_x_128:
[----:B------:R-:W-:Y:S01]  /*2bd0*/  ULEA UR4, UR5, UR6, 0x3 ;  /* 0x0000000605047291 */ /* 0x000fe2000f8e18ff */
[----:B------:R-:W-:Y:S02]  /*2be0*/  PRMT R4, RZ, 0x654, R4 ;  /* 0x00000654ff047816 */ /* 0x000fe40000000004 */
[----:B-1----:R-:W-:Y:S01]  /*2bf0*/  SHF.L.U32 R5, R12, 0x1f, RZ ;  /* 0x0000001f0c057819 */ /* 0x002fe200000006ff */
[----:B------:R-:W-:Y:S01]  /*2c00*/  UIADD3 UR7, UPT, UPT, UR4, 0x90, URZ ;  /* 0x0000009004077890 */ /* 0x000fe2000fffe0ff */
[----:B------:R1:W-:Y:S05]  /*2c10*/  SYNCS.ARRIVE.TRANS64.RED.A1T0 RZ, [R4+URZ], RZ ;  /* 0x000000ff04ff79a7 */ /* 0x0003ea00081004ff */
[----:B------:R-:W-:Y:S01]  /*2c20*/  IMAD.U32 R7, RZ, RZ, UR7 ;  /* 0x00000007ff077e24 */ /* 0x000fe2000f8e00ff */
[----:B------:R-:W2:Y:S04]  /*2c30*/  SYNCS.PHASECHK.TRANS64.TRYWAIT P0, [UR4+0xa0], R5 ;  /* 0x0000a005ff0075a7 */ /* 0x000ea80008001104 */
[----:B------:R-:W-:Y:S01]  /*2c40*/  PRMT R6, R0, 0x654, R7 ;  /* 0x0000065400067816 */ /* 0x000fe20000000007 */
[----:B-1----:R-:W-:Y:S01]  /*2c50*/  @!P2 IMAD.MOV.U32 R4, RZ, RZ, 0x10 ;  /* 0x00000010ff04a424 */ /* 0x002fe200078e00ff */
[----:B--2---:R-:W-:Y:S06]  /*2c60*/  @!P0 BRA `(.L_x_51) ;  /* 0x00000060009c8947 */ /* 0x004fec0003800000 */
.L_x_130:
[----:B------:R-:W-:Y:S01]  /*2c70*/  ULEA UR8, UR5, UR6, 0x4 ;  /* 0x0000000605087291 */ /* 0x000fe2000f8e20ff */
[----:B------:R-:W-:Y:S01]  /*2c80*/  SEL R3, R6, R3, !P2 ;  /* 0x0000000306037207 */ /* 0x000fe20005000000 */
[----:B------:R-:W-:Y:S01]  /*2c90*/  UIADD3 UR9, UPT, UPT, UR4, 0x90, URZ ;  /* 0x0000009004097890 */ /* 0x000fe2000fffe0ff */
[----:B-1----:R-:W-:Y:S01]  /*2ca0*/  LEA R2, R11, UR6, 0x3 ;  /* 0x000000060b027c11 */ /* 0x002fe2000f8e18ff */
[----:B------:R-:W-:Y:S01]  /*2cb0*/  UIADD3 UR8, UPT, UPT, UR8, 0x120, URZ ;  /* 0x0000012008087890 */ /* 0x000fe2000fffe0ff */
[----:B------:R-:W-:Y:S01]  /*2cc0*/  SHF.L.U32 R5, R10, 0x1f, RZ ;  /* 0x0000001f0a057819 */ /* 0x000fe200000006ff */
[----:B------:R1:W-:Y:S01]  /*2cd0*/  @!P2 SYNCS.ARRIVE.TRANS64.RED RZ, [R3+URZ], R4 ;  /* 0x0000000403ffa9a7 */ /* 0x0003e200080004ff */
[----:B------:R-:W-:Y:S01]  /*2ce0*/  UIADD3 UR4, UPT, UPT, UR5, 0x1, URZ ;  /* 0x0000000105047890 */ /* 0x000fe2000fffe0ff */
[----:B------:R-:W-:-:S03]  /*2cf0*/  VIADD R8, R8, 0x1 ;  /* 0x0000000108087836 */ /* 0x000fc60000000000 */
[----:B------:R-:W-:Y:S02]  /*2d00*/  UISETP.NE.AND UP0, UPT, UR4, 0x2, UPT ;  /* 0x000000020400788c */ /* 0x000fe4000bf05270 */
[----:B------:R-:W-:Y:S06]  /*2d10*/  UGETNEXTWORKID.BROADCAST [UR8], [UR9] ;  /* 0x00000000080073ca */ /* 0x000fec0008000100 */
[----:B------:R-:W-:Y:S01]  /*2d20*/  USEL UR7, URZ, 0x1, UP0 ;  /* 0x00000001ff077887 */ /* 0x000fe20008000000 */
[----:B------:R-:W-:Y:S01]  /*2d30*/  ISETP.NE.AND P0, PT, R8, 0x2, PT ;  /* 0x000000020800780c */ /* 0x000fe20003f05270 */
[----:B------:R-:W-:Y:S01]  /*2d40*/  USEL UR5, UR4, URZ, UP0 ;  /* 0x000000ff04057287 */ /* 0x000fe20008000000 */
[----:B------:R-:W2:Y:S03]  /*2d50*/  SYNCS.PHASECHK.TRANS64.TRYWAIT P1, [R2+URZ+0x90], R5 ;  /* 0x00009005020075a7 */ /* 0x000ea600080211ff */
[----:B------:R-:W-:Y:S01]  /*2d60*/  LOP3.LUT R12, R12, UR7, RZ, 0x3c, !PT ;  /* 0x000000070c0c7c12 */ /* 0x000fe2000f8e3cff */
[----:B-12---:R-:W-:Y:S07]  /*2d70*/  @!P1 BRA `(.L_x_52) ;  /* 0x0000006000709947 */ /* 0x006fee0003800000 */
.L_x_131:
[C---:B------:R-:W-:Y:S01]  /*2d80*/  LEA R4, R11.reuse, UR6, 0x4 ;  /* 0x000000060b047c11 */ /* 0x040fe2000f8e20ff */
[----:B-1----:R-:W-:Y:S01]  /*2d90*/  VIADD R2, R2, 0xa0 ;  /* 0x000000a002027836 */ /* 0x002fe20000000000 */
[----:B------:R-:W-:Y:S01]  /*2da0*/  SEL R8, R8, RZ, P0 ;  /* 0x000000ff08087207 */ /* 0x000fe20000000000 */
[----:B------:R-:W-:-:S03]  /*2db0*/  VIADD R11, R11, 0x1 ;  /* 0x000000010b0b7836 */ /* 0x000fc60000000000 */
[----:B------:R-:W1:Y:S01]  /*2dc0*/  LDS.128 R4, [R4+0x120] ;  /* 0x0001200004047984 */ /* 0x000e620000000c00 */
[----:B------:R-:W-:Y:S02]  /*2dd0*/  PRMT R2, RZ, 0x654, R2 ;  /* 0x00000654ff027816 */ /* 0x000fe40000000002 */
[C---:B------:R-:W-:Y:S01]  /*2de0*/  ISETP.NE.AND P1, PT, R11.reuse, 0x2, PT ;  /* 0x000000020b00780c */ /* 0x040fe20003f25270 */
[----:B------:R-:W-:Y:S01]  /*2df0*/  @!PT LDS RZ, [RZ] ;  /* 0x00000000fffff984 */ /* 0x000fe20000000800 */
[----:B------:R-:W-:Y:S01]  /*2e00*/  @!PT LDS RZ, [RZ] ;  /* 0x00000000fffff984 */ /* 0x000fe20000000800 */
[----:B------:R-:W-:Y:S01]  /*2e10*/  @!PT LDS RZ, [RZ] ;  /* 0x00000000fffff984 */ /* 0x000fe20000000800 */
[----:B------:R-:W-:Y:S01]  /*2e20*/  @!PT LDS RZ, [RZ] ;  /* 0x00000000fffff984 */ /* 0x000fe20000000800 */
[----:B------:R2:W-:Y:S06]  /*2e30*/  MEMBAR.ALL.CTA ;  /* 0x0000000000007992 */ /* 0x0005ec0000008000 */
[----:B--2---:R-:W2:Y:S01]  /*2e40*/  FENCE.VIEW.ASYNC.S ;  /* 0x00000000000073c6 */ /* 0x004ea20000000000 */
[----:B------:R-:W-:Y:S01]  /*2e50*/  SEL R11, R11, RZ, P1 ;  /* 0x000000ff0b0b7207 */ /* 0x000fe20000800000 */
[----:B--2---:R2:W-:Y:S01]  /*2e60*/  SYNCS.ARRIVE.TRANS64.RED.A1T0 RZ, [R2+URZ], RZ ;  /* 0x000000ff02ff79a7 */ /* 0x0045e200081004ff */
[----:B-1----:R-:W-:-:S02]  /*2e70*/  LOP3.LUT P3, RZ, R6, 0x1, RZ, 0xc0, !PT ;  /* 0x0000000106ff7812 */ /* 0x002fc4000786c0ff */
[----:B------:R-:W-:-:S04]  /*2e80*/  SEL R5, RZ, 0x1, P1 ;  /* 0x00000001ff057807 */ /* 0x000fc80000800000 */
[----:B------:R-:W-:Y:S02]  /*2e90*/  LOP3.LUT R10, R10, R5, RZ, 0x3c, !PT ;  /* 0x000000050a0a7212 */ /* 0x000fe400078e3cff */
[----:B--2---:R-:W-:-:S04]  /*2ea0*/  SEL R2, RZ, 0x1, P0 ;  /* 0x00000001ff027807 */ /* 0x004fc80000000000 */
[----:B------:R-:W-:Y:S01]  /*2eb0*/  LOP3.LUT R9, R9, R2, RZ, 0x3c, !PT ;  /* 0x0000000209097212 */ /* 0x000fe200078e3cff */
[----:B------:R-:W-:Y:S06]  /*2ec0*/  @P3 BRA `(.L_x_53) ;  /* 0xfffffffc002c3947 */ /* 0x000fec000383ffff */
[----:B------:R-:W-:Y:S01]  /*2ed0*/  ULEA UR4, UR5, UR6, 0x3 ;  /* 0x0000000605047291 */ /* 0x000fe2000f8e18ff */
[----:B------:R-:W-:-:S08]  /*2ee0*/  SHF.L.U32 R3, R12, 0x1f, RZ ;  /* 0x0000001f0c037819 */ /* 0x000fd000000006ff */
[----:B------:R-:W1:Y:S02]  /*2ef0*/  SYNCS.PHASECHK.TRANS64 P0, [UR4+0xa0], R3 ;  /* 0x0000a003ff0075a7 */ /* 0x000e640008001004 */
[----:B-1----:R-:W-:Y:S05]  /*2f00*/  @P0 BRA `(.L_x_54) ;  /* 0x0000000000080947 */ /* 0x002fea0003800000 */
[----:B------:R-:W1:Y:S02]  /*2f10*/  SYNCS.PHASECHK.TRANS64.TRYWAIT P0, [UR4+0xa0], R3 ;  /* 0x0000a003ff0075a7 */ /* 0x000e640008001104 */
[----:B-1----:R-:W-:Y:S05]  /*2f20*/  @!P0 BRA `(.L_x_55) ;  /* 0x0000006000188947 */ /* 0x002fea0003800000 */
.L_x_54:
[----:B------:R-:W-:-:S04]  /*2f30*/  UIADD3 UR7, UPT, UPT, UR5, 0x1, URZ ;  /* 0x0000000105077890 */ /* 0x000fc8000fffe0ff */
[----:B------:R-:W-:-:S04]  /*2f40*/  UISETP.NE.AND UP0, UPT, UR7, 0x2, UPT ;  /* 0x000000020700788c */ /* 0x000fc8000bf05270 */
[----:B------:R-:W-:Y:S02]  /*2f50*/  USEL UR8, URZ, 0x1, UP0 ;  /* 0x00000001ff087887 */ /* 0x000fe40008000000 */
[----:B------:R-:W-:-:S04]  /*2f60*/  USEL UR7, UR7, URZ, UP0 ;  /* 0x000000ff07077287 */ /* 0x000fc80008000000 */
[----:B------:R-:W-:Y:S01]  /*2f70*/  ULEA UR7, UR7, UR6, 0x3 ;  /* 0x0000000607077291 */ /* 0x000fe2000f8e18ff */
[----:B-1----:R-:W-:-:S04]  /*2f80*/  LOP3.LUT R3, R12, UR8, RZ, 0x3c, !PT ;  /* 0x000000080c037c12 */ /* 0x002fc8000f8e3cff */
[----:B------:R-:W-:-:S04]  /*2f90*/  SHF.L.U32 R0, R3, 0x1f, RZ ;  /* 0x0000001f03007819 */ /* 0x000fc800000006ff */
[----:B------:R-:W1:Y:S02]  /*2fa0*/  SYNCS.PHASECHK.TRANS64 P0, [UR7+0xa0], R0 ;  /* 0x0000a000ff0075a7 */ /* 0x000e640008001007 */
[----:B-1----:R-:W-:Y:S05]  /*2fb0*/  @P0 EXIT ;  /* 0x000000000000094d */ /* 0x002fea0003800000 */
[----:B------:R-:W-:Y:S02]  /*2fc0*/  SHF.L.U32 R3, R3, 0x1f, RZ ;  /* 0x0000001f03037819 */ /* 0x000fe400000006ff */
[----:B------:R-:W-:-:S07]  /*2fd0*/  MOV R0, UR7 ;  /* 0x0000000700007c02 */ /* 0x000fce0008000f00 */
.L_x_56:
[----:B-1----:R1:W2:Y:S02]  /*2fe0*/  SYNCS.PHASECHK.TRANS64.TRYWAIT P0, [R0+URZ+0xa0], R3 ;  /* 0x0000a003000075a7 */ /* 0x0022a400080011ff */
[----:B--2---:R-:W-:Y:S05]  /*2ff0*/  @!P0 NANOSLEEP.SYNCS 0x989680 ;  /* 0x009896800000895d */ /* 0x004fea0003900000 */
[----:B------:R-:W2:Y:S02]  /*3000*/  @!P0 SYNCS.PHASECHK.TRANS64 P0, [R0+URZ+0xa0], R3 ;  /* 0x0000a003000085a7 */ /* 0x000ea400080010ff */
[----:B--2---:R-:W-:Y:S05]  /*3010*/  @P0 EXIT ;  /* 0x000000000000094d */ /* 0x004fea0003800000 */
[----:B------:R-:W-:Y:S05]  /*3020*/  BRA `(.L_x_56) ;  /* 0xfffffffc00ec7947 */ /* 0x000fea000383ffff */
.L_x_49:
[----:B------:R-:W-:Y:S05]  /*3030*/  BRA.U UP4, `(.L_x_57) ;  /* 0x0000000d04bc7547 */ /* 0x000fea000b800000 */
[----:B------:R-:W-:Y:S01]  /*3040*/  UMOV UR4, 0x40 ;  /* 0x0000004000047882 */ /* 0x000fe20000000000 */
[----:B------:R-:W-:Y:S01]  /*3050*/  NOP ;  /* 0x0000000000007918 */ /* 0x000fe20000000000 */
[----:B------:R-:W-:Y:S01]  /*3060*/  ULEA UR5, UR45, UR4, 0x18 ;  /* 0x000000042d057291 */ /* 0x000fe2000f8ec0ff */
[----:B------:R-:W-:Y:S02]  /*3070*/  UMOV UR6, 0x400 ;  /* 0x0000040000067882 */ /* 0x000fe40000000000 */
[----:B------:R-:W-:-:S06]  /*3080*/  ULEA UR6, UR45, UR6, 0x18 ;  /* 0x000000062d067291 */ /* 0x000fcc000f8ec0ff */
[----:B------:R-:W1:Y:S02]  /*3090*/  LDS.U8 R0, [UR5+0x1c] ;  /* 0x00001c05ff007984 */ /* 0x000e640008000000 */
[----:B-1----:R-:W-:-:S13]  /*30a0*/  ISETP.NE.AND P0, PT, R0, RZ, PT ;  /* 0x000000ff0000720c */ /* 0x002fda0003f05270 */
[----:B------:R-:W-:Y:S05]  /*30b0*/  @P0 BRA `(.L_x_58) ;  /* 0x0000000000580947 */ /* 0x000fea0003800000 */
[----:B------:R-:W-:-:S13]  /*30c0*/  ELECT P0, URZ, PT ;  /* 0x0000000000ff782f */ /* 0x000fda0003800000 */
[----:B------:R-:W-:Y:S05]  /*30d0*/  @!P0 BRA `(.L_x_59) ;  /* 0x0000000000608947 */ /* 0x000fea0003800000 */
[----:B------:R-:W-:Y:S01]  /*30e0*/  UMOV UR4, 0x10 ;  /* 0x0000001000047882 */ /* 0x000fe20000000000 */
[----:B------:R-:W-:Y:S01]  /*30f0*/  HFMA2 R0, -RZ, RZ, 0, 5.9604644775390625e-08 ;  /* 0x00000001ff007431 */ /* 0x000fe200000001ff */
[----:B------:R-:W-:-:S03]  /*3100*/  MOV R3, 0xffff ;  /* 0x0000ffff00037802 */ /* 0x000fc60000000f00 */
[----:B------:R-:W-:Y:S04]  /*3110*/  DEPBAR.LE SB1, 0x36 ;  /* 0x00009d800000791a */ /* 0x000fe80000000000 */
[----:B------:R-:W1:Y:S02]  /*3120*/  UTCATOMSWS.FIND_AND_SET.ALIGN UP0, UR4, UR4 ;  /* 0x00000004000475e3 */ /* 0x000e640008000800 */
[----:B-1----:R-:W-:Y:S01]  /*3130*/  MOV R4, UR4 ;  /* 0x0000000400047c02 */ /* 0x002fe20008000f00 */
[----:B------:R-:W-:Y:S06]  /*3140*/  BRA.U UP0, `(.L_x_60) ;  /* 0x0000000100187547 */ /* 0x000fec000b800000 */
.L_x_61:
[----:B------:R-:W-:Y:S05]  /*3150*/  NANOSLEEP 0x64 ;  /* 0x000000640000795d */ /* 0x000fea0003800000 */
[----:B------:R-:W-:-:S05]  /*3160*/  UMOV UR4, 0x10 ;  /* 0x0000001000047882 */ /* 0x000fca0000000000 */
[----:B------:R-:W-:Y:S04]  /*3170*/  DEPBAR.LE SB1, 0x36 ;  /* 0x00009d800000791a */ /* 0x000fe80000000000 */
[----:B------:R-:W1:Y:S02]  /*3180*/  UTCATOMSWS.FIND_AND_SET.ALIGN UP0, UR4, UR4 ;  /* 0x00000004000475e3 */ /* 0x000e640008000800 */
[----:B-1----:R-:W-:Y:S01]  /*3190*/  MOV R4, UR4 ;  /* 0x0000000400047c02 */ /* 0x002fe20008000f00 */
[----:B------:R-:W-:Y:S05]  /*31a0*/  BRA.U !UP0, `(.L_x_61) ;  /* 0xfffffffd08e87547 */ /* 0x000fea000b83ffff */
.L_x_60:
[-C--:B------:R-:W-:Y:S02]  /*31b0*/  SHF.L.U32 R3, R3, R4.reuse, RZ ;  /* 0x0000000403037219 */ /* 0x080fe400000006ff */
[----:B------:R-:W-:Y:S01]  /*31c0*/  SHF.L.U32 R0, R0, R4, RZ ;  /* 0x0000000400007219 */ /* 0x000fe200000006ff */
[----:B------:R-:W-:Y:S02]  /*31d0*/  IMAD.SHL.U32 R4, R4, 0x20, RZ ;  /* 0x0000002004047824 */ /* 0x000fe400078e00ff */
[----:B------:R1:W-:Y:S04]  /*31e0*/  ATOMS.OR RZ, [UR5+0x14], R3 ;  /* 0x00001403ffff798c */ /* 0x0003e8000b000005 */
[----:B------:R1:W-:Y:S04]  /*31f0*/  ATOMS.OR RZ, [UR5+0x18], R0 ;  /* 0x00001800ffff798c */ /* 0x0003e8000b000005 */
[----:B------:R1:W-:Y:S01]  /*3200*/  STS [UR6+0x140], R4 ;  /* 0x00014004ff007988 */ /* 0x0003e20008000806 */
[----:B------:R-:W-:Y:S05]  /*3210*/  BRA `(.L_x_59) ;  /* 0x0000000000107947 */ /* 0x000fea0003800000 */
.L_x_58:
[----:B------:R-:W-:Y:S02]  /*3220*/  MOV R0, 0xffffffff ;  /* 0xffffffff00007802 */ /* 0x000fe40000000f00 */
[----:B------:R-:W-:-:S03]  /*3230*/  MOV R4, 0x3260 ;  /* 0x0000326000047802 */ /* 0x000fc60000000f00 */
[----:B------:R1:W-:Y:S04]  /*3240*/  STS [UR6+0x140], R0 ;  /* 0x00014000ff007988 */ /* 0x0003e80008000806 */
[----:B-1---5:R-:W-:Y:S05]  /*3250*/  CALL.REL.NOINC `($__internal_1_$__cuda_sm10x_tcgen05_guardrail_trap_phase_invalid_during_alloc) ;  /* 0x0000006000d87944 */ /* 0x022fea0003c00000 */
.L_x_59:
[----:B------:R-:W-:Y:S05]  /*3260*/  WARPSYNC.ALL ;  /* 0x0000000000007948 */ /* 0x000fea0003800000 */
[----:B------:R-:W2:Y:S01]  /*3270*/  S2UR UR4, SR_CgaCtaId ;  /* 0x00000000000479c3 */ /* 0x000ea20000008800 */
[----:B------:R-:W-:Y:S01]  /*3280*/  UMOV UR26, 0x400 ;  /* 0x00000400001a7882 */ /* 0x000fe20000000000 */
[----:B------:R-:W-:-:S06]  /*3290*/  NOP ;  /* 0x0000000000007918 */ /* 0x000fcc0000000000 */
[----:B------:R-:W-:Y:S06]  /*32a0*/  BAR.ARV 0x6, 0xa0 ;  /* 0x0182800000007b1d */ /* 0x000fec0000002000 */
[----:B------:R-:W3:Y:S01]  /*32b0*/  LDCU UR5, c[0x0][0x38c] ;  /* 0x00007180ff0577ac */ /* 0x000ee20008000800 */
[----:B------:R-:W-:Y:S01]  /*32c0*/  LOP3.LUT R2, R2, 0xffff, RZ, 0xc0, !PT ;  /* 0x0000ffff02027812 */ /* 0x000fe200078ec0ff */
[----:B------:R-:W-:Y:S01]  /*32d0*/  IMAD.MOV.U32 R11, RZ, RZ, 0x1 ;  /* 0x00000001ff0b7424 */ /* 0x000fe200078e00ff */
[----:B------:R-:W-:Y:S01]  /*32e0*/  CS2R R8, SRZ ;  /* 0x0000000000087805 */ /* 0x000fe2000001ff00 */
[----:B------:R-:W4:Y:S01]  /*32f0*/  LDCU UR7, c[0x0][0x38c] ;  /* 0x00007180ff0777ac */ /* 0x000f220008000800 */
[----:B------:R-:W-:Y:S01]  /*3300*/  R2UR UR27, R2 ;  /* 0x00000000021b72ca */ /* 0x000fe200000e0000 */
[----:B------:R-:W-:Y:S01]  /*3310*/  IMAD.MOV.U32 R10, RZ, RZ, RZ ;  /* 0x000000ffff0a7224 */ /* 0x000fe200078e00ff */
[----:B------:R-:W-:Y:S01]  /*3320*/  UMOV UR31, URZ ;  /* 0x000000ff001f7c82 */ /* 0x000fe20008000000 */
[----:B------:R-:W-:Y:S01]  /*3330*/  UMOV UR22, URZ ;  /* 0x000000ff00167c82 */ /* 0x000fe20008000000 */
[----:B--2---:R-:W-:Y:S01]  /*3340*/  ULEA UR26, UR4, UR26, 0x18 ;  /* 0x0000001a041a7291 */ /* 0x004fe2000f8ec0ff */
[----:B------:R-:W-:Y:S01]  /*3350*/  UMOV UR38, 0x0 ;  /* 0x0000000000267882 */ /* 0x000fe20000000000 */
[----:B------:R-:W-:-:S02]  /*3360*/  UMOV UR39, 0x82004a0 ;  /* 0x082004a000277882 */ /* 0x000fc40000000000 */
[----:B------:R-:W-:Y:S02]  /*3370*/  UIADD3 UR4, UPT, UPT, UR26, 0x8400, URZ ;  /* 0x000084001a047890 */ /* 0x000fe4000fffe0ff */
[----:B------:R-:W-:Y:S02]  /*3380*/  UIADD3 UR6, UPT, UPT, UR26, 0x20400, URZ ;  /* 0x000204001a067890 */ /* 0x000fe4000fffe0ff */
[----:B---3--:R-:W-:Y:S01]  /*3390*/  UIADD3 UR5, UPT, UPT, UR5, 0x7f, URZ ;  /* 0x0000007f05057890 */ /* 0x008fe2000fffe0ff */
[----:B-1----:R-:W1:Y:S01]  /*33a0*/  LDS R0, [UR26+0x140] ;  /* 0x0001401aff007984 */ /* 0x002e620008000800 */
[----:B------:R-:W-:Y:S01]  /*33b0*/  UMOV UR36, 0x0 ;  /* 0x0000000000247882 */ /* 0x000fe20000000000 */
[----:B------:R-:W-:Y:S01]  /*33c0*/  UMOV UR37, 0x82004a0 ;  /* 0x082004a000257882 */ /* 0x000fe20000000000 */
[----:B------:R-:W-:Y:S02]  /*33d0*/  USHF.R.S32.HI UR40, URZ, 0x1f, UR5 ;  /* 0x0000001fff287899 */ /* 0x000fe40008011405 */
[----:B----4-:R-:W-:-:S02]  /*33e0*/  UISETP.GE.AND UP4, UPT, UR7, 0x1, UPT ;  /* 0x000000010700788c */ /* 0x010fc4000bf86270 */
[----:B------:R-:W-:Y:S02]  /*33f0*/  ULEA.HI UR40, UR40, UR5, URZ, 0x7 ;  /* 0x0000000528287291 */ /* 0x000fe4000f8f38ff */
[----:B------:R-:W-:Y:S02]  /*3400*/  USHF.R.U32.HI UR5, URZ, 0x4, UR4 ;  /* 0x00000004ff057899 */ /* 0x000fe40008011604 */
[----:B------:R-:W-:Y:S02]  /*3410*/  USHF.R.S32.HI UR40, URZ, 0x7, UR40 ;  /* 0x00000007ff287899 */ /* 0x000fe40008011428 */
[----:B------:R-:W-:Y:S02]  /*3420*/  USHF.R.U32.HI UR4, URZ, 0x4, UR6 ;  /* 0x00000004ff047899 */ /* 0x000fe40008011606 */
[----:B------:R-:W-:Y:S02]  /*3430*/  UISETP.LT.AND UP0, UPT, UR40, 0x1, UPT ;  /* 0x000000012800788c */ /* 0x000fe4000bf01270 */
[----:B------:R-:W-:-:S02]  /*3440*/  ULOP3.LUT UR5, UR5, 0x3fff, URZ, 0xc0, !UPT ;  /* 0x00003fff05057892 */ /* 0x000fc4000f8ec0ff */
[----:B------:R-:W-:Y:S02]  /*3450*/  ULOP3.LUT UR4, UR4, 0x3fff, URZ, 0xc0, !UPT ;  /* 0x00003fff04047892 */ /* 0x000fe4000f8ec0ff */
[----:B------:R-:W-:Y:S02]  /*3460*/  USEL UR41, UR40, 0x1, !UP0 ;  /* 0x0000000128297887 */ /* 0x000fe4000c000000 */
[----:B------:R-:W-:Y:S02]  /*3470*/  ULOP3.LUT UR28, UR5, 0x10000, URZ, 0xfc, !UPT ;  /* 0x00010000051c7892 */ /* 0x000fe4000f8efcff */
[----:B------:R-:W-:Y:S02]  /*3480*/  ULOP3.LUT UR29, UR4, 0x10000, URZ, 0xfc, !UPT ;  /* 0x00010000041d7892 */ /* 0x000fe4000f8efcff */
[----:B------:R-:W-:Y:S01]  /*3490*/  UIADD3 UR41, UPT, UPT, -UR41, URZ, URZ ;  /* 0x000000ff29297290 */ /* 0x000fe2000fffe1ff */
[----:B------:R-:W-:Y:S01]  /*34a0*/  UMOV UR34, 0x0 ;  /* 0x0000000000227882 */ /* 0x000fe20000000000 */
[----:B------:R-:W-:Y:S01]  /*34b0*/  UMOV UR35, 0x82004a0 ;  /* 0x082004a000237882 */ /* 0x000fe20000000000 */
[----:B------:R-:W-:Y:S01]  /*34c0*/  UMOV UR32, 0x0 ;  /* 0x0000000000207882 */ /* 0x000fe20000000000 */
[----:B------:R-:W-:Y:S01]  /*34d0*/  UMOV UR33, 0x82004a0 ;  /* 0x082004a000217882 */ /* 0x000fe20000000000 */
[----:B-1----:R-:W-:-:S15]  /*34e0*/  R2UR UR42, R0 ;  /* 0x00000000002a72ca */ /* 0x002fde00000e0000 */
.L_x_68:
[----:B------:R-:W-:Y:S02]  /*34f0*/  LEA R0, R10, UR26, 0x3 ;  /* 0x0000001a0a007c11 */ /* 0x000fe4000f8e18ff */
[----:B------:R-:W-:Y:S02]  /*3500*/  SHF.L.U32 R5, R9, 0x1f, RZ ;  /* 0x0000001f09057819 */ /* 0x000fe400000006ff */
[----:B------:R-:W-:Y:S01]  /*3510*/  PLOP3.LUT P0, PT, PT, PT, UP4, 0x80, 0x8 ;  /* 0x000000000008781c */ /* 0x000fe20003f0f048 */
[----:B------:R-:W-:Y:S01]  /*3520*/  VIADD R3, R0, 0xa0 ;  /* 0x000000a000037836 */ /* 0x000fe20000000000 */
[----:B-1----:R-:W1:Y:S02]  /*3530*/  SYNCS.PHASECHK.TRANS64.TRYWAIT P1, [R0+URZ+0x90], R5 ;  /* 0x00009005000075a7 */ /* 0x002e6400080211ff */
[----:B-1-3--:R-:W-:Y:S09]  /*3540*/  @!P1 BRA `(.L_x_62) ;  /* 0x0000005800a89947 */ /* 0x00aff20003800000 */
.L_x_133:
[----:B------:R-:W-:Y:S01]  /*3550*/  LEA R4, R10, UR26, 0x4 ;  /* 0x0000001a0a047c11 */ /* 0x000fe2000f8e20ff */
[----:B------:R-:W-:Y:S01]  /*3560*/  @UP4 ULEA UR4, UR22, UR26, 0x3 ;  /* 0x0000001a16044291 */ /* 0x000fe2000f8e18ff */
[----:B------:R-:W-:Y:S01]  /*3570*/  PLOP3.LUT P2, PT, PT, PT, PT, 0x80, 0x8 ;  /* 0x000000000008781c */ /* 0x000fe20003f4f070 */
[----:B------:R-:W-:Y:S01]  /*3580*/  ULEA UR30, UR31, UR26, 0x3 ;  /* 0x0000001a1f1e7291 */ /* 0x000fe2000f8e18ff */
[----:B------:R-:W-:Y:S01]  /*3590*/  PRMT R3, RZ, 0x654, R3 ;  /* 0x00000654ff037816 */ /* 0x000fe20000000003 */
[----:B------:R-:W-:Y:S01]  /*35a0*/  ULEA UR11, UR31, UR42, 0x7 ;  /* 0x0000002a1f0b7291 */ /* 0x000fe2000f8e38ff */
[----:B-1----:R-:W1:Y:S01]  /*35b0*/  LDS.128 R4, [R4+0x120] ;  /* 0x0001200004047984 */ /* 0x002e620000000c00 */
[----:B------:R-:W-:Y:S02]  /*35c0*/  @P0 SHF.L.U32 R2, R8, 0x1f, RZ ;  /* 0x0000001f08020819 */ /* 0x000fe400000006ff */
[----:B------:R-:W-:Y:S01]  /*35d0*/  SHF.L.U32 R0, R11, 0x1f, RZ ;  /* 0x0000001f0b007819 */ /* 0x000fe200000006ff */
[----:B------:R-:W-:Y:S01]  /*35e0*/  @!PT LDS RZ, [RZ] ;  /* 0x00000000fffff984 */ /* 0x000fe20000000800 */
[----:B------:R-:W-:Y:S01]  /*35f0*/  @!PT LDS RZ, [RZ] ;  /* 0x00000000fffff984 */ /* 0x000fe20000000800 */
[----:B------:R-:W-:Y:S01]  /*3600*/  @!PT LDS RZ, [RZ] ;  /* 0x00000000fffff984 */ /* 0x000fe20000000800 */
[----:B------:R-:W-:Y:S01]  /*3610*/  @!PT LDS RZ, [RZ] ;  /* 0x00000000fffff984 */ /* 0x000fe20000000800 */
[----:B------:R2:W-:Y:S06]  /*3620*/  MEMBAR.ALL.CTA ;  /* 0x0000000000007992 */ /* 0x0005ec0000008000 */
[----:B--2---:R-:W2:Y:S02]  /*3630*/  FENCE.VIEW.ASYNC.S ;  /* 0x00000000000073c6 */ /* 0x004ea40000000000 */
[----:B--2---:R2:W-:Y:S01]  /*3640*/  SYNCS.ARRIVE.TRANS64.RED.A1T0 RZ, [R3+URZ], RZ ;  /* 0x000000ff03ff79a7 */ /* 0x0045e200081004ff */
[----:B------:R2:W3:Y:S01]  /*3650*/  @P0 SYNCS.PHASECHK.TRANS64.TRYWAIT P2, [UR4], R2 ;  /* 0x00000002ff0005a7 */ /* 0x0004e20008041104 */
[----:B-1----:R-:W-:Y:S01]  /*3660*/  LOP3.LUT P1, RZ, R6, 0x1, RZ, 0xc0, !PT ;  /* 0x0000000106ff7812 */ /* 0x002fe2000782c0ff */
[----:B------:R-:W1:Y:S02]  /*3670*/  SYNCS.PHASECHK.TRANS64.TRYWAIT P0, [UR30+0xd0], R0 ;  /* 0x0000d000ff0075a7 */ /* 0x000e64000800111e */
[----:B-123--:R-:W-:Y:S10]  /*3680*/  @!P0 BRA `(.L_x_63) ;  /* 0x00000058006c8947 */ /* 0x00eff40003800000 */
.L_x_135:
[----:B------:R-:W-:Y:S01]  /*3690*/  IADD3 R10, PT, PT, R10, 0x1, RZ ;  /* 0x000000010a0a7810 */ /* 0x000fe20007ffe0ff */
[----:B------:R-:W-:Y:S06]  /*36a0*/  BRA.U !UP4, `(.L_x_64) ;  /* 0x000000010cc07547 */ /* 0x000fec000b800000 */
[----:B------:R-:W-:Y:S01]  /*36b0*/  UPLOP3.LUT UP2, UPT, UPT, UPT, UPT, 0x40, 0x4 ;  /* 0x000000000004789c */ /* 0x000fe20003f4e870 */
[----:B------:R-:W-:Y:S01]  /*36c0*/  UMOV UR24, UR41 ;  /* 0x0000002900187c82 */ /* 0x000fe20008000000 */
[----:B------:R-:W-:Y:S01]  /*36d0*/  UMOV UR23, UR40 ;  /* 0x0000002800177c82 */ /* 0x000fe20008000000 */
[----:B------:R-:W-:-:S08]  /*36e0*/  UMOV UR10, UR22 ;  /* 0x00000016000a7c82 */ /* 0x000fd00008000000 */
.L_x_67:
[----:B------:R-:W-:Y:S02]  /*36f0*/  UIADD3 UR24, UPT, UPT, UR24, 0x1, URZ ;  /* 0x0000000118187890 */ /* 0x000fe4000fffe0ff */
[----:B--2---:R-:W-:Y:S02]  /*3700*/  ULEA UR5, UR10, UR26, 0x3 ;  /* 0x0000001a0a057291 */ /* 0x004fe4000f8e18ff */
[----:B------:R-:W-:Y:S01]  /*3710*/  UISETP.NE.AND UP3, UPT, UR24, URZ, UPT ;  /* 0x000000ff1800728c */ /* 0x000fe2000bf65270 */
[----:B---3--:R-:W-:Y:S10]  /*3720*/  @P2 BRA `(.L_x_65) ;  /* 0x00000000000c2947 */ /* 0x008ff40003800000 */
[----:B-1----:R-:W-:Y:S04]  /*3730*/  SHF.L.U32 R3, R8, 0x1f, RZ ;  /* 0x0000001f08037819 */ /* 0x002fe800000006ff */
[----:B------:R-:W1:Y:S02]  /*3740*/  SYNCS.PHASECHK.TRANS64.TRYWAIT P0, [UR5], R3 ;  /* 0x00000003ff0075a7 */ /* 0x000e640008001105 */
[----:B-1----:R-:W-:Y:S05]  /*3750*/  @!P0 BRA `(.L_x_66) ;  /* 0x0000005800508947 */ /* 0x002fea0003800000 */
.L_x_65:
[----:B------:R-:W-:Y:S01]  /*3760*/  UISETP.NE.AND UP0, UPT, UR23, 0x1, UPT ;  /* 0x000000011700788c */ /* 0x000fe2000bf05270 */
[----:B------:R-:W-:Y:S01]  /*3770*/  PLOP3.LUT P2, PT, PT, PT, PT, 0x80, 0x8 ;  /* 0x000000000008781c */ /* 0x000fe20003f4f070 */
[----:B------:R-:W-:Y:S02]  /*3780*/  UIADD3 UR4, UPT, UPT, UR10, 0x1, URZ ;  /* 0x000000010a047890 */ /* 0x000fe4000fffe0ff */
[----:B------:R-:W-:Y:S02]  /*3790*/  UIADD3 UR25, UPT, UPT, UR5, 0x30, URZ ;  /* 0x0000003005197890 */ /* 0x000fe4000fffe0ff */
[----:B------:R-:W-:Y:S01]  /*37a0*/  UISETP.NE.AND UP1, UPT, UR4, 0x6, UPT ;  /* 0x000000060400788c */ /* 0x000fe2000bf25270 */
[----:B------:R-:W-:Y:S01]  /*37b0*/  PLOP3.LUT P0, PT, PT, PT, UP0, 0x80, 0x8 ;  /* 0x000000000008781c */ /* 0x000fe20003f0f008 */
[----:B------:R-:W-:Y:S02]  /*37c0*/  UIADD3 UR23, UPT, UPT, UR23, -0x1, URZ ;  /* 0xffffffff17177890 */ /* 0x000fe4000fffe0ff */
[----:B------:R-:W-:Y:S02]  /*37d0*/  USEL UR6, URZ, 0x1, UP1 ;  /* 0x00000001ff067887 */ /* 0x000fe40008800000 */
[----:B------:R-:W-:Y:S01]  /*37e0*/  USEL UR22, UR4, URZ, UP1 ;  /* 0x000000ff04167287 */ /* 0x000fe20008800000 */
[----:B------:R-:W-:Y:S01]  /*37f0*/  UMOV UR7, 0x40004040 ;  /* 0x4000404000077882 */ /* 0x000fe20000000000 */
[----:B------:R-:W-:Y:S02]  /*3800*/  UMOV UR5, 0x40004040 ;  /* 0x4000404000057882 */ /* 0x000fe40000000000 */
[----:B------:R-:W-:Y:S01]  /*3810*/  @UP0 ULEA UR4, UR22, UR26, 0x3 ;  /* 0x0000001a16040291 */ /* 0x000fe2000f8e18ff */
[----:B------:R-:W-:Y:S01]  /*3820*/  LOP3.LUT R8, R8, UR6, RZ, 0x3c, !PT ;  /* 0x0000000608087c12 */ /* 0x000fe2000f8e3cff */
[----:B------:R-:W-:Y:S01]  /*3830*/  ULEA UR6, UR10, UR29, 0xa ;  /* 0x0000001d0a067291 */ /* 0x000fe2000f8e50ff */
[----:B------:R-:W-:Y:S02]  /*3840*/  UMOV UR21, 0x40004040 ;  /* 0x4000404000157882 */ /* 0x000fe40000000000 */
[----:B-1----:R-:W-:Y:S01]  /*3850*/  @P0 SHF.L.U32 R0, R8, 0x1f, RZ ;  /* 0x0000001f08000819 */ /* 0x002fe200000006ff */
[----:B------:R-:W-:Y:S02]  /*3860*/  UIADD3 UR20, UPT, UPT, UR6, 0x2, URZ ;  /* 0x0000000206147890 */ /* 0x000fe4000fffe0ff */
[----:B------:R-:W-:Y:S01]  /*3870*/  UIADD3 UR16, UPT, UPT, UR6, 0x4, URZ ;  /* 0x0000000406107890 */ /* 0x000fe2000fffe0ff */
[----:B------:R2:W3:Y:S01]  /*3880*/  @P0 SYNCS.PHASECHK.TRANS64.TRYWAIT P2, [UR4], R0 ;  /* 0x00000000ff0005a7 */ /* 0x0004e20008041104 */
[----:B------:R-:W-:Y:S02]  /*3890*/  ULEA UR4, UR10, UR28, 0xa ;  /* 0x0000001c0a047291 */ /* 0x000fe4000f8e50ff */
[----:B------:R-:W-:Y:S02]  /*38a0*/  UIADD3 UR12, UPT, UPT, UR6, 0x6, URZ ;  /* 0x00000006060c7890 */ /* 0x000fe4000fffe0ff */
[----:B------:R-:W-:Y:S02]  /*38b0*/  UIADD3 UR18, UPT, UPT, UR4, 0x2, URZ ;  /* 0x0000000204127890 */ /* 0x000fe4000fffe0ff */
[----:B------:R-:W-:Y:S02]  /*38c0*/  UIADD3 UR14, UPT, UPT, UR4, 0x4, URZ ;  /* 0x00000004040e7890 */ /* 0x000fe4000fffe0ff */
[----:B------:R-:W-:Y:S01]  /*38d0*/  UIADD3 UR8, UPT, UPT, UR4, 0x6, URZ ;  /* 0x0000000604087890 */ /* 0x000fe2000fffe0ff */
[----:B------:R2:W-:Y:S01]  /*38e0*/  UTCIMMA gdesc[UR4], gdesc[UR6], tmem[UR11], tmem[UR38], idesc[UR39], UP2 ;  /* 0x00ff2606040075ea */ /* 0x0005e2000900010b */
[----:B------:R-:W-:Y:S01]  /*38f0*/  UPLOP3.LUT UP2, UPT, UPT, UPT, UPT, 0x80, 0x8 ;  /* 0x000000000008789c */ /* 0x000fe20003f4f070 */
[----:B------:R-:W-:Y:S01]  /*3900*/  UMOV UR19, 0x40004040 ;  /* 0x4000404000137882 */ /* 0x000fe20000000000 */
[----:B------:R-:W-:Y:S01]  /*3910*/  UMOV UR17, 0x40004040 ;  /* 0x4000404000117882 */ /* 0x000fe20000000000 */
[----:B------:R2:W-:Y:S01]  /*3920*/  UTCIMMA gdesc[UR18], gdesc[UR20], tmem[UR11], tmem[UR36], idesc[UR37], UPT ;  /* 0x00ff2414120075ea */ /* 0x0005e2000b80010b */
[----:B------:R-:W-:Y:S01]  /*3930*/  UMOV UR15, 0x40004040 ;  /* 0x40004040000f7882 */ /* 0x000fe20000000000 */
[----:B------:R-:W-:Y:S01]  /*3940*/  UMOV UR13, 0x40004040 ;  /* 0x40004040000d7882 */ /* 0x000fe20000000000 */
[----:B------:R-:W-:Y:S01]  /*3950*/  UMOV UR9, 0x40004040 ;  /* 0x4000404000097882 */ /* 0x000fe20000000000 */
[----:B------:R2:W-:Y:S01]  /*3960*/  UTCIMMA gdesc[UR14], gdesc[UR16], tmem[UR11], tmem[UR34], idesc[UR35], UPT ;  /* 0x00ff22100e0075ea */ /* 0x0005e2000b80010b */
[----:B------:R2:W-:Y:S01]  /*3970*/  UTCIMMA gdesc[UR8], gdesc[UR12], tmem[UR11], tmem[UR32], idesc[UR33], UPT ;  /* 0x00ff200c080075ea */ /* 0x0005e2000b80010b */
[----:B------:R2:W-:Y:S01]  /*3980*/  UTCBAR.MULTICAST [UR25], URZ, UR27 ;  /* 0x000000ff190073e9 */ /* 0x0005e2000800081b */
[----:B------:R-:W-:Y:S01]  /*3990*/  UMOV UR10, UR22 ;  /* 0x00000016000a7c82 */ /* 0x000fe20008000000 */
[----:B------:R-:W-:Y:S05]  /*39a0*/  BRA.U UP3, `(.L_x_67) ;  /* 0xfffffffd03507547 */ /* 0x000fea000b83ffff */
.L_x_64:
[----:B--2---:R-:W-:Y:S01]  /*39b0*/  UIADD3 UR4, UPT, UPT, UR31, 0x1, URZ ;  /* 0x000000011f047890 */ /* 0x004fe2000fffe0ff */
[C---:B------:R-:W-:Y:S01]  /*39c0*/  ISETP.NE.AND P0, PT, R10.reuse, 0x2, PT ;  /* 0x000000020a00780c */ /* 0x040fe20003f05270 */
[----:B------:R-:W-:Y:S02]  /*39d0*/  UIADD3 UR5, UPT, UPT, UR30, 0xb0, URZ ;  /* 0x000000b01e057890 */ /* 0x000fe4000fffe0ff */
[----:B------:R-:W-:Y:S01]  /*39e0*/  UISETP.NE.AND UP0, UPT, UR4, 0x4, UPT ;  /* 0x000000040400788c */ /* 0x000fe2000bf05270 */
[----:B-1----:R-:W-:Y:S02]  /*39f0*/  SEL R0, RZ, 0x1, P0 ;  /* 0x00000001ff007807 */ /* 0x002fe40000000000 */
[----:B------:R-:W-:Y:S01]  /*3a00*/  SEL R10, R10, RZ, P0 ;  /* 0x000000ff0a0a7207 */ /* 0x000fe20000000000 */
[----:B------:R-:W-:Y:S01]  /*3a10*/  USEL UR6, URZ, 0x1, UP0 ;  /* 0x00000001ff067887 */ /* 0x000fe20008000000 */
[----:B------:R-:W-:Y:S01]  /*3a20*/  LOP3.LUT R9, R9, R0, RZ, 0x3c, !PT ;  /* 0x0000000009097212 */ /* 0x000fe200078e3cff */
[----:B------:R-:W-:Y:S01]  /*3a30*/  USEL UR31, UR4, URZ, UP0 ;  /* 0x000000ff041f7287 */ /* 0x000fe20008000000 */
[----:B------:R1:W-:Y:S03]  /*3a40*/  UTCBAR [UR5], URZ ;  /* 0x000000ff050073e9 */ /* 0x0003e600080000ff */
[----:B------:R-:W-:Y:S01]  /*3a50*/  LOP3.LUT R11, R11, UR6, RZ, 0x3c, !PT ;  /* 0x000000060b0b7c12 */ /* 0x000fe2000f8e3cff */
[----:B------:R-:W-:Y:S07]  /*3a60*/  @P1 BRA `(.L_x_68) ;  /* 0xfffffff800a01947 */ /* 0x000fee000383ffff */
[----:B------:R-:W2:Y:S01]  /*3a70*/  S2UR UR8, SR_CgaCtaId ;  /* 0x00000000000879c3 */ /* 0x000ea20000008800 */
[----:B------:R-:W-:Y:S01]  /*3a80*/  ELECT P0, URZ, PT ;  /* 0x0000000000ff782f */ /* 0x000fe20003800000 */
[----:B------:R-:W-:Y:S01]  /*3a90*/  IMAD.MOV.U32 R0, RZ, RZ, 0x1 ;  /* 0x00000001ff007424 */ /* 0x000fe200078e00ff */
[----:B------:R-:W-:Y:S01]  /*3aa0*/  UIADD3 UR26, UPT, UPT, UR26, 0xd0, URZ ;  /* 0x000000d01a1a7890 */ /* 0x000fe2000fffe0ff */
[----:B------:R-:W-:Y:S01]  /*3ab0*/  SHF.L.U32 R3, R11, 0x1f, RZ ;  /* 0x0000001f0b037819 */ /* 0x000fe200000006ff */
[----:B------:R-:W-:-:S03]  /*3ac0*/  UMOV UR4, 0x40 ;  /* 0x0000004000047882 */ /* 0x000fc60000000000 */
[----:B------:R-:W-:Y:S01]  /*3ad0*/  UVIRTCOUNT.DEALLOC.SMPOOL 0x80 ;  /* 0x000000800000784c */ /* 0x000fe20000000000 */
[----:B--2---:R-:W-:Y:S02]  /*3ae0*/  ULEA UR8, UR8, UR4, 0x18 ;  /* 0x0000000408087291 */ /* 0x004fe4000f8ec0ff */
[----:B------:R-:W-:-:S07]  /*3af0*/  ULEA UR4, UR31, UR26, 0x3 ;  /* 0x0000001a1f047291 */ /* 0x000fce000f8e18ff */
[----:B------:R2:W-:Y:S02]  /*3b00*/  @P0 STS.U8 [UR8+0x1c], R0 ;  /* 0x00001c00ff000988 */ /* 0x0005e40008000008 */
[----:B------:R-:W4:Y:S02]  /*3b10*/  SYNCS.PHASECHK.TRANS64.TRYWAIT P0, [UR4], R3 ;  /* 0x00000003ff0075a7 */ /* 0x000f240008001104 */
[----:B--2-4-:R-:W-:Y:S05]  /*3b20*/  @!P0 BRA `(.L_x_69) ;  /* 0x0000005400748947 */ /* 0x014fea0003800000 */
.L_x_138:
[----:B------:R-:W-:-:S04]  /*3b30*/  UIADD3 UR4, UPT, UPT, UR31, 0x1, URZ ;  /* 0x000000011f047890 */ /* 0x000fc8000fffe0ff */
[----:B------:R-:W-:-:S04]  /*3b40*/  UISETP.NE.AND UP0, UPT, UR4, 0x4, UPT ;  /* 0x000000040400788c */ /* 0x000fc8000bf05270 */
[----:B------:R-:W-:Y:S02]  /*3b50*/  USEL UR6, URZ, 0x1, UP0 ;  /* 0x00000001ff067887 */ /* 0x000fe40008000000 */
[----:B------:R-:W-:-:S04]  /*3b60*/  USEL UR4, UR4, URZ, UP0 ;  /* 0x000000ff04047287 */ /* 0x000fc80008000000 */
[----:B-1----:R-:W-:Y:S01]  /*3b70*/  ULEA UR5, UR4, UR26, 0x3 ;  /* 0x0000001a04057291 */ /* 0x002fe2000f8e18ff */
[----:B------:R-:W-:-:S04]  /*3b80*/  LOP3.LUT R2, R11, UR6, RZ, 0x3c, !PT ;  /* 0x000000060b027c12 */ /* 0x000fc8000f8e3cff */
[----:B--2---:R-:W-:-:S04]  /*3b90*/  SHF.L.U32 R3, R2, 0x1f, RZ ;  /* 0x0000001f02037819 */ /* 0x004fc800000006ff */
[----:B------:R-:W1:Y:S02]  /*3ba0*/  SYNCS.PHASECHK.TRANS64.TRYWAIT P0, [UR5], R3 ;  /* 0x00000003ff0075a7 */ /* 0x000e640008001105 */
[----:B-1----:R-:W-:Y:S05]  /*3bb0*/  @!P0 BRA `(.L_x_70) ;  /* 0x0000005400688947 */ /* 0x002fea0003800000 */
.L_x_140:
        /* <DEDUP_REMOVED lines=9> */
.L_x_142:
[----:B------:R-:W-:-:S04]  /*3c50*/  UIADD3 UR4, UPT, UPT, UR4, 0x1, URZ ;  /* 0x0000000104047890 */ /* 0x000fc8000fffe0ff */
[----:B------:R-:W-:-:S04]  /*3c60*/  UISETP.NE.AND UP0, UPT, UR4, 0x4, UPT ;  /* 0x000000040400788c */ /* 0x000fc8000bf05270 */
[----:B------:R-:W-:Y:S02]  /*3c70*/  USEL UR5, URZ, 0x1, UP0 ;  /* 0x00000001ff057887 */ /* 0x000fe40008000000 */
[----:B------:R-:W-:-:S04]  /*3c80*/  USEL UR4, UR4, URZ, UP0 ;  /* 0x000000ff04047287 */ /* 0x000fc80008000000 */
[----:B------:R-:W-:Y:S01]  /*3c90*/  ULEA UR4, UR4, UR26, 0x3 ;  /* 0x0000001a04047291 */ /* 0x000fe2000f8e18ff */
[----:B-1----:R-:W-:-:S04]  /*3ca0*/  LOP3.LUT R3, R2, UR5, RZ, 0x3c, !PT ;  /* 0x0000000502037c12 */ /* 0x002fc8000f8e3cff */
[----:B------:R-:W-:-:S04]  /*3cb0*/  SHF.L.U32 R3, R3, 0x1f, RZ ;  /* 0x0000001f03037819 */ /* 0x000fc800000006ff */
[----:B------:R-:W1:Y:S02]  /*3cc0*/  SYNCS.PHASECHK.TRANS64.TRYWAIT P0, [UR4], R3 ;  /* 0x00000003ff0075a7 */ /* 0x000e640008001104 */
[----:B-1----:R-:W-:Y:S05]  /*3cd0*/  @!P0 BRA `(.L_x_72) ;  /* 0x0000005400508947 */ /* 0x002fea0003800000 */
.L_x_144:
[----:B------:R-:W-:Y:S01]  /*3ce0*/  NOP ;  /* 0x0000000000007918 */ /* 0x000fe20000000000 */
[----:B-1----:R-:W1:Y:S01]  /*3cf0*/  LDS R0, [UR8+0x14] ;  /* 0x00001408ff007984 */ /* 0x002e620008000800 */
[----:B------:R-:W-:Y:S01]  /*3d00*/  ULOP3.LUT UR4, UR42, 0xffff, URZ, 0xc0, !UPT ;  /* 0x0000ffff2a047892 */ /* 0x000fe2000f8ec0ff */
[----:B------:R-:W-:Y:S01]  /*3d10*/  UMOV UR5, 0xffff ;  /* 0x0000ffff00057882 */ /* 0x000fe20000000000 */
[----:B------:R-:W-:Y:S02]  /*3d20*/  UMOV UR6, 0x1 ;  /* 0x0000000100067882 */ /* 0x000fe40000000000 */
[----:B------:R-:W-:-:S04]  /*3d30*/  USHF.R.U32.HI UR4, URZ, 0x5, UR4 ;  /* 0x00000005ff047899 */ /* 0x000fc80008011604 */
[----:B------:R-:W-:Y:S02]  /*3d40*/  USHF.L.U32 UR5, UR5, UR4, URZ ;  /* 0x0000000405057299 */ /* 0x000fe400080006ff */
[----:B------:R-:W-:-:S04]  /*3d50*/  USHF.L.U32 UR4, UR6, UR4, URZ ;  /* 0x0000000406047299 */ /* 0x000fc800080006ff */
[----:B-1----:R-:W-:-:S04]  /*3d60*/  LOP3.LUT R0, R0, UR5, RZ, 0xc0, !PT ;  /* 0x0000000500007c12 */ /* 0x002fc8000f8ec0ff */
[----:B------:R-:W-:-:S13]  /*3d70*/  ISETP.NE.AND P0, PT, R0, UR5, PT ;  /* 0x0000000500007c0c */ /* 0x000fda000bf05270 */
[----:B------:R-:W-:Y:S05]  /*3d80*/  @P0 BRA `(.L_x_73) ;  /* 0x0000000000580947 */ /* 0x000fea0003800000 */
[----:B------:R-:W1:Y:S02]  /*3d90*/  LDS R0, [UR8+0x18] ;  /* 0x00001808ff007984 */ /* 0x000e640008000800 */
[----:B-1----:R-:W-:-:S04]  /*3da0*/  LOP3.LUT R0, R0, UR4, RZ, 0xc0, !PT ;  /* 0x0000000400007c12 */ /* 0x002fc8000f8ec0ff */
[----:B------:R-:W-:-:S13]  /*3db0*/  ISETP.NE.AND P0, PT, R0, UR4, PT ;  /* 0x0000000400007c0c */ /* 0x000fda000bf05270 */
[----:B------:R-:W-:Y:S05]  /*3dc0*/  @P0 BRA `(.L_x_74) ;  /* 0x00000000003c0947 */ /* 0x000fea0003800000 */
[----:B------:R-:W1:Y:S01]  /*3dd0*/  S2R R2, SR_LANEID ;  /* 0x0000000000027919 */ /* 0x000e620000000000 */
[----:B------:R-:W-:Y:S01]  /*3de0*/  ULOP3.LUT UR5, URZ, UR5, URZ, 0x33, !UPT ;  /* 0x00000005ff057292 */ /* 0x000fe2000f8e33ff */
[----:B------:R-:W-:Y:S01]  /*3df0*/  LOP3.LUT R4, RZ, UR4, RZ, 0x33, !PT ;  /* 0x00000004ff047c12 */ /* 0x000fe2000f8e33ff */
[----:B------:R-:W-:Y:S02]  /*3e00*/  VOTEU.ANY UR4, UPT, PT ;  /* 0x0000000000047886 */ /* 0x000fe400038e0100 */
[----:B------:R-:W-:Y:S01]  /*3e10*/  UFLO.U32 UR4, UR4 ;  /* 0x00000004000472bd */ /* 0x000fe200080e0000 */
[----:B------:R-:W2:Y:S01]  /*3e20*/  REDUX UR6, R4 ;  /* 0x00000000040673c4 */ /* 0x000ea20000000000 */
[----:B------:R-:W-:-:S06]  /*3e30*/  IMAD.U32 R0, RZ, RZ, UR5 ;  /* 0x00000005ff007e24 */ /* 0x000fcc000f8e00ff */
[----:B------:R4:W-:Y:S01]  /*3e40*/  UTCATOMSWS.AND URZ, UR5 ;  /* 0x0000000500ff79e3 */ /* 0x0009e20008000000 */
[----:B------:R-:W3:Y:S01]  /*3e50*/  REDUX UR7, R0 ;  /* 0x00000000000773c4 */ /* 0x000ee20000000000 */
[----:B-1----:R-:W-:Y:S01]  /*3e60*/  ISETP.EQ.U32.AND P0, PT, R2, UR4, PT ;  /* 0x0000000402007c0c */ /* 0x002fe2000bf02070 */
[----:B--2---:R-:W-:Y:S01]  /*3e70*/  IMAD.U32 R2, RZ, RZ, UR6 ;  /* 0x00000006ff027e24 */ /* 0x004fe2000f8e00ff */
[----:B---3--:R-:W-:-:S11]  /*3e80*/  MOV R3, UR7 ;  /* 0x0000000700037c02 */ /* 0x008fd60008000f00 */
[----:B------:R4:W-:Y:S04]  /*3e90*/  @P0 ATOMS.AND RZ, [UR8+0x14], R3 ;  /* 0x00001403ffff098c */ /* 0x0009e8000a800008 */
[----:B------:R4:W-:Y:S01]  /*3ea0*/  @P0 ATOMS.AND RZ, [UR8+0x18], R2 ;  /* 0x00001802ffff098c */ /* 0x0009e2000a800008 */
[----:B------:R-:W-:Y:S05]  /*3eb0*/  BRA `(.L_x_75) ;  /* 0x0000000000147947 */ /* 0x000fea0003800000 */
.L_x_74:
[----:B------:R-:W-:Y:S02]  /*3ec0*/  MOV R2, 0x3ee0 ;  /* 0x00003ee000027802 */ /* 0x000fe40000000f00 */
[----:B---3-5:R-:W-:Y:S05]  /*3ed0*/  CALL.REL.NOINC `($__internal_0_$__cuda_sm10x_tcgen05_guardrail_trap_col_being_dealloced_not_returned_by_alloc) ;  /* 0x0000005400ac7944 */ /* 0x028fea0003c00000 */
[----:B------:R-:W-:Y:S05]  /*3ee0*/  BRA `(.L_x_75) ;  /* 0x0000000000087947 */ /* 0x000fea0003800000 */
.L_x_73:
[----:B------:R-:W-:Y:S02]  /*3ef0*/  MOV R2, 0x3f10 ;  /* 0x00003f1000027802 */ /* 0x000fe40000000f00 */
[----:B---3-5:R-:W-:Y:S05]  /*3f00*/  CALL.REL.NOINC `($__internal_2_$__cuda_sm10x_tcgen05_guardrail_trap_unallocated_columns_being_dealloced) ;  /* 0x0000005400b87944 */ /* 0x028fea0003c00000 */
.L_x_75:
[----:B------:R-:W-:Y:S01]  /*3f10*/  NOP ;  /* 0x0000000000007918 */ /* 0x000fe20000000000 */
[----:B----4-:R-:W-:Y:S05]  /*3f20*/  EXIT ;  /* 0x000000000000794d */ /* 0x010fea0003800000 */
.L_x_57:
[----:B------:R-:W-:-:S09]  /*3f30*/  UISETP.NE.OR UP0, UPT, UR17, 0x3, !UP3 ;  /* 0x000000031100788c */ /* 0x000fd2000df05670 */
[----:B------:R-:W-:Y:S05]  /*3f40*/  BRA.U UP0, `(.L_x_76) ;  /* 0x0000000d00807547 */ /* 0x000fea000b800000 */
[----:B------:R-:W1:Y:S01]  /*3f50*/  LDCU UR32, c[0x0][0x370] ;  /* 0x00006e00ff2077ac */ /* 0x000e620008000800 */
[----:B------:R-:W2:Y:S01]  /*3f60*/  LDC.64 R16, c[0x0][0x348] ;  /* 0x0000d200ff107b82 */ /* 0x000ea20000000a00 */
[----:B------:R-:W-:Y:S02]  /*3f70*/  HFMA2 R13, -RZ, RZ, 0, 0 ;  /* 0x00000000ff0d7431 */ /* 0x000fe400000001ff */
[----:B------:R-:W-:Y:S01]  /*3f80*/  IMAD.MOV.U32 R15, RZ, RZ, 0x1 ;  /* 0x00000001ff0f7424 */ /* 0x000fe200078e00ff */
[----:B------:R-:W1:Y:S01]  /*3f90*/  LDCU.128 UR28, c[0x0][0xb10] ;  /* 0x00016200ff1c77ac */ /* 0x000e620008000c00 */
[----:B------:R-:W-:Y:S01]  /*3fa0*/  IMAD.MOV.U32 R14, RZ, RZ, RZ ;  /* 0x000000ffff0e7224 */ /* 0x000fe200078e00ff */
[----:B------:R-:W-:Y:S01]  /*3fb0*/  MOV R7, 0x2000 ;  /* 0x0000200000077802 */ /* 0x000fe20000000f00 */
[----:B------:R-:W3:Y:S01]  /*3fc0*/  LDCU UR27, c[0x0][0x374] ;  /* 0x00006e80ff1b77ac */ /* 0x000ee20008000800 */
[----:B------:R-:W4:Y:S01]  /*3fd0*/  LDC.64 R2, c[0x0][0x888] ;  /* 0x00022200ff027b82 */ /* 0x000f220000000a00 */
[----:B------:R-:W3:Y:S01]  /*3fe0*/  LDCU UR15, c[0x0][0xb0c] ;  /* 0x00016180ff0f77ac */ /* 0x000ee20008000800 */
[----:B------:R-:W2:Y:S06]  /*3ff0*/  LDCU UR38, c[0x0][0xb20] ;  /* 0x00016400ff2677ac */ /* 0x000eac0008000800 */
[----:B------:R-:W4:Y:S01]  /*4000*/  LDC.64 R4, c[0x0][0x890] ;  /* 0x00022400ff047b82 */ /* 0x000f220000000a00 */
[----:B------:R-:W2:Y:S01]  /*4010*/  LDCU UR4, c[0x0][0xb30] ;  /* 0x00016600ff0477ac */ /* 0x000ea20008000800 */
[----:B------:R-:W-:Y:S01]  /*4020*/  UMOV UR21, 0x400 ;  /* 0x0000040000157882 */ /* 0x000fe20000000000 */
[----:B-1----:R-:W-:-:S02]  /*4030*/  UIMAD.WIDE.U32 UR6, UR32, UR28, URZ ;  /* 0x0000001c200672a5 */ /* 0x002fc4000f8e00ff */
[----:B---3--:R-:W-:Y:S02]  /*4040*/  UIMAD.WIDE.U32 UR8, UR27, UR31, URZ ;  /* 0x0000001f1b0872a5 */ /* 0x008fe4000f8e00ff */
[----:B------:R-:W-:Y:S02]  /*4050*/  ULEA UR21, UR45, UR21, 0x18 ;  /* 0x000000152d157291 */ /* 0x000fe4000f8ec0ff */
[----:B------:R-:W-:Y:S02]  /*4060*/  UPLOP3.LUT UP3, UPT, UPT, UPT, UPT, 0x40, 0x4 ;  /* 0x000000000004789c */ /* 0x000fe40003f6e870 */
[----:B------:R-:W-:Y:S01]  /*4070*/  UIADD3 UR33, UPT, UPT, UR21, 0x68, URZ ;  /* 0x0000006815217890 */ /* 0x000fe2000fffe0ff */
[----:B------:R-:W-:Y:S01]  /*4080*/  UMOV UR6, UR7 ;  /* 0x0000000700067c82 */ /* 0x000fe20008000000 */
[----:B------:R-:W-:Y:S01]  /*4090*/  UMOV UR34, UR9 ;  /* 0x0000000900227c82 */ /* 0x000fe20008000000 */
[----:B------:R-:W-:Y:S02]  /*40a0*/  UISETP.GE.AND UP0, UPT, UR42, 0x1, UPT ;  /* 0x000000012a00788c */ /* 0x000fe4000bf06270 */
[----:B------:R-:W-:Y:S01]  /*40b0*/  UISETP.NE.AND UP4, UPT, UR42, 0x1, UPT ;  /* 0x000000012a00788c */ /* 0x000fe2000bf85270 */
[----:B------:R-:W1:Y:S01]  /*40c0*/  LDCU.64 UR22, c[0x0][0xb28] ;  /* 0x00016500ff1677ac */ /* 0x000e620008000a00 */
[----:B------:R-:W-:-:S02]  /*40d0*/  UISETP.NE.AND UP6, UPT, UR15, 0x1, UPT ;  /* 0x000000010f00788c */ /* 0x000fc4000bfc5270 */
[----:B------:R-:W-:Y:S02]  /*40e0*/  UISETP.NE.AND UP5, UPT, UR30, 0x1, UPT ;  /* 0x000000011e00788c */ /* 0x000fe4000bfa5270 */
[----:B------:R-:W-:Y:S02]  /*40f0*/  UIADD3 UR17, UPT, UPT, UR21, 0x60, URZ ;  /* 0x0000006015117890 */ /* 0x000fe4000fffe0ff */
[----:B------:R-:W-:Y:S02]  /*4100*/  UPRMT UR33, UR45, 0x654, UR33 ;  /* 0x000006542d217896 */ /* 0x000fe40008000021 */
[----:B------:R-:W-:Y:S02]  /*4110*/  USHF.R.U32.HI UR35, URZ, UR29, UR6 ;  /* 0x0000001dff237299 */ /* 0x000fe40008011606 */
[----:B--2---:R-:W-:Y:S02]  /*4120*/  USHF.R.U32.HI UR34, URZ, UR38, UR34 ;  /* 0x00000026ff227299 */ /* 0x004fe40008011622 */
[----:B------:R-:W-:-:S11]  /*4130*/  UISETP.NE.AND UP2, UPT, UR4, 0x1, UPT ;  /* 0x000000010400788c */ /* 0x000fd6000bf45270 */
.L_x_85:
[C---:B------:R-:W-:Y:S02]  /*4140*/  LEA R12, R14.reuse, UR21, 0x3 ;  /* 0x000000150e0c7c11 */ /* 0x040fe4000f8e18ff */
[----:B------:R-:W-:Y:S02]  /*4150*/  SHF.L.U32 R9, R13, 0x1f, RZ ;  /* 0x0000001f0d097819 */ /* 0x000fe400000006ff */
[----:B------:R-:W-:Y:S02]  /*4160*/  LEA R10, R14, UR21, 0x4 ;  /* 0x000000150e0a7c11 */ /* 0x000fe4000f8e20ff */
[----:B--2---:R-:W2:Y:S02]  /*4170*/  SYNCS.PHASECHK.TRANS64.TRYWAIT P0, [R12+URZ+0x90], R9 ;  /* 0x000090090c0075a7 */ /* 0x004ea400080011ff */
[----:B--2---:R-:W-:Y:S05]  /*4180*/  @!P0 BRA `(.L_x_77) ;  /* 0x00000050003c8947 */ /* 0x004fea0003800000 */
.L_x_145:
[----:B--2---:R-:W2:Y:S01]  /*4190*/  LDS.128 R8, [R10+0x120] ;  /* 0x000120000a087984 */ /* 0x004ea20000000c00 */
[----:B------:R-:W-:Y:S01]  /*41a0*/  UISETP.GE.AND UP0, UPT, UR42, 0x1, UPT ;  /* 0x000000012a00788c */ /* 0x000fe2000bf06270 */
[----:B------:R-:W-:Y:S01]  /*41b0*/  @!PT LDS RZ, [RZ] ;  /* 0x00000000fffff984 */ /* 0x000fe20000000800 */
[----:B------:R-:W-:Y:S01]  /*41c0*/  @!PT LDS RZ, [RZ] ;  /* 0x00000000fffff984 */ /* 0x000fe20000000800 */
[----:B------:R-:W-:Y:S01]  /*41d0*/  @!PT LDS RZ, [RZ] ;  /* 0x00000000fffff984 */ /* 0x000fe20000000800 */
[----:B------:R-:W-:Y:S01]  /*41e0*/  @!PT LDS RZ, [RZ] ;  /* 0x00000000fffff984 */ /* 0x000fe20000000800 */
[----:B------:R3:W-:Y:S06]  /*41f0*/  MEMBAR.ALL.CTA ;  /* 0x0000000000007992 */ /* 0x0007ec0000008000 */
[----:B---3--:R-:W3:Y:S01]  /*4200*/  FENCE.VIEW.ASYNC.S ;  /* 0x00000000000073c6 */ /* 0x008ee20000000000 */
[----:B--2---:R-:W-:Y:S11]  /*4210*/  LOP3.LUT P0, RZ, R10, 0x1, RZ, 0xc0, !PT ;  /* 0x000000010aff7812 */ /* 0x004ff6000780c0ff */
[----:B------:R-:W-:Y:S02]  /*4220*/  @!UPT UIADD3 URZ, UPT, UPT, URZ, URZ, URZ ;  /* 0x000000fffffff290 */ /* 0x000fe4000fffe0ff */
[----:B---3--:R-:W-:Y:S01]  /*4230*/  VOTEU.ANY UP1, P0 ;  /* 0x0000000000ff7886 */ /* 0x008fe20000020100 */
[----:B------:R-:W-:Y:S11]  /*4240*/  PLOP3.LUT P0, PT, PT, PT, UP1, 0x80, 0x8 ;  /* 0x000000000008781c */ /* 0x000ff60003f0f018 */
[----:B------:R-:W-:Y:S02]  /*4250*/  @!UPT UIADD3 URZ, UPT, UPT, URZ, URZ, URZ ;  /* 0x000000fffffff290 */ /* 0x000fe4000fffe0ff */
[----:B------:R-:W-:Y:S02]  /*4260*/  @P0 SHF.R.U32.HI R0, RZ, 0x10, R9 ;  /* 0x00000010ff000819 */ /* 0x000fe40000011609 */
[----:B------:R-:W-:Y:S02]  /*4270*/  @P0 MOV R6, R8 ;  /* 0x0000000800060202 */ /* 0x000fe40000000f00 */
[----:B------:R-:W-:Y:S01]  /*4280*/  @P0 R2UR UR4, R0 ;  /* 0x00000000000402ca */ /* 0x000fe200000e0000 */
[----:B------:R-:W-:Y:S01]  /*4290*/  VIADD R0, R12, 0xa0 ;  /* 0x000000a00c007836 */ /* 0x000fe20000000000 */
[----:B------:R-:W-:Y:S02]  /*42a0*/  @P0 LOP3.LUT R8, R9, 0xffff, RZ, 0xc0, !PT ;  /* 0x0000ffff09080812 */ /* 0x000fe400078ec0ff */
[----:B------:R-:W-:Y:S02]  /*42b0*/  @P0 R2UR UR6, R6 ;  /* 0x00000000060602ca */ /* 0x000fe400000e0000 */
[----:B------:R-:W-:Y:S02]  /*42c0*/  PRMT R0, RZ, 0x654, R0 ;  /* 0x00000654ff007816 */ /* 0x000fe40000000000 */
[----:B------:R-:W-:Y:S02]  /*42d0*/  @P0 R2UR UR5, R8 ;  /* 0x00000000080502ca */ /* 0x000fe400000e0000 */
[----:B------:R2:W-:Y:S03]  /*42e0*/  SYNCS.ARRIVE.TRANS64.RED.A1T0 RZ, [R0+URZ], RZ ;  /* 0x000000ff00ff79a7 */ /* 0x0005e600081004ff */
[----:B------:R-:W-:Y:S04]  /*42f0*/  @UP1 UMOV UR26, UR4 ;  /* 0x00000004001a1c82 */ /* 0x000fe80008000000 */
[----:B------:R-:W-:Y:S04]  /*4300*/  @UP1 UMOV UR14, UR6 ;  /* 0x00000006000e1c82 */ /* 0x000fe80008000000 */
[----:B------:R-:W-:Y:S01]  /*4310*/  @UP1 UMOV UR13, UR5 ;  /* 0x00000005000d1c82 */ /* 0x000fe20008000000 */
[----:B------:R-:W-:Y:S05]  /*4320*/  BRA.U !UP0, `(.L_x_78) ;  /* 0x0000000108a47547 */ /* 0x000fea000b800000 */
[----:B------:R-:W-:Y:S02]  /*4330*/  UIMAD.WIDE.U32 UR8, UR13, UR31, URZ ;  /* 0x0000001f0d0872a5 */ /* 0x000fe4000f8e00ff */
[----:B------:R-:W-:Y:S02]  /*4340*/  UIMAD.WIDE.U32 UR10, UR14, UR28, URZ ;  /* 0x0000001c0e0a72a5 */ /* 0x000fe4000f8e00ff */
[----:B------:R-:W-:Y:S02]  /*4350*/  USEL UR4, UR27, UR34, !UP5 ;  /* 0x000000221b047287 */ /* 0x000fe4000e800000 */
[----:B------:R-:W-:Y:S02]  /*4360*/  USEL UR7, UR32, UR35, !UP6 ;  /* 0x0000002320077287 */ /* 0x000fe4000f000000 */
[----:B-1----:R-:W-:Y:S02]  /*4370*/  UIMAD.WIDE.U32 UR18, UR4, UR22, URZ ;  /* 0x00000016041272a5 */ /* 0x002fe4000f8e00ff */
[----:B------:R-:W-:Y:S01]  /*4380*/  UIMAD.WIDE.U32 UR24, UR7, UR22, URZ ;  /* 0x00000016071872a5 */ /* 0x000fe2000f8e00ff */
[----:B------:R-:W-:Y:S02]  /*4390*/  UMOV UR5, UR9 ;  /* 0x0000000900057c82 */ /* 0x000fe40008000000 */
[----:B------:R-:W-:Y:S03]  /*43a0*/  USHF.R.U32.HI UR6, URZ, UR38, UR5 ;  /* 0x00000026ff067299 */ /* 0x000fe60008011605 */
[----:B------:R-:W-:Y:S01]  /*43b0*/  UMOV UR5, UR11 ;  /* 0x0000000b00057c82 */ /* 0x000fe20008000000 */
[----:B------:R-:W-:Y:S02]  /*43c0*/  USEL UR6, UR13, UR6, !UP5 ;  /* 0x000000060d067287 */ /* 0x000fe4000e800000 */
[----:B------:R-:W-:Y:S02]  /*43d0*/  USHF.R.U32.HI UR8, URZ, UR29, UR5 ;  /* 0x0000001dff087299 */ /* 0x000fe40008011605 */
[----:B------:R-:W-:Y:S01]  /*43e0*/  UIMAD.WIDE.U32 UR10, UR6, UR22, URZ ;  /* 0x00000016060a72a5 */ /* 0x000fe2000f8e00ff */
[----:B------:R-:W-:Y:S02]  /*43f0*/  UMOV UR5, UR19 ;  /* 0x0000001300057c82 */ /* 0x000fe40008000000 */
[----:B------:R-:W-:Y:S03]  /*4400*/  @UP4 USHF.R.U32.HI UR4, URZ, UR23, UR5 ;  /* 0x00000017ff044299 */ /* 0x000fe60008011605 */
[----:B------:R-:W-:Y:S01]  /*4410*/  UMOV UR5, UR25 ;  /* 0x0000001900057c82 */ /* 0x000fe20008000000 */
[----:B------:R-:W-:Y:S02]  /*4420*/  UIMAD UR4, UR42, UR4, URZ ;  /* 0x000000042a0472a4 */ /* 0x000fe4000f8e02ff */
[----:B------:R-:W-:Y:S02]  /*4430*/  @UP4 USHF.R.U32.HI UR7, URZ, UR23, UR5 ;  /* 0x00000017ff074299 */ /* 0x000fe40008011605 */
[----:B------:R-:W-:Y:S02]  /*4440*/  USEL UR5, UR14, UR8, !UP6 ;  /* 0x000000080e057287 */ /* 0x000fe4000f000000 */
[----:B------:R-:W-:Y:S02]  /*4450*/  UIMAD UR8, UR42, UR7, URZ ;  /* 0x000000072a0872a4 */ /* 0x000fe4000f8e02ff */
[----:B------:R-:W-:Y:S03]  /*4460*/  UISETP.GE.AND UP0, UPT, UR6, UR4, UPT ;  /* 0x000000040600728c */ /* 0x000fe6000bf06270 */
[----:B------:R-:W-:Y:S01]  /*4470*/  UMOV UR4, UR11 ;  /* 0x0000000b00047c82 */ /* 0x000fe20008000000 */
[----:B------:R-:W-:Y:S02]  /*4480*/  UISETP.GE.OR UP0, UPT, UR5, UR8, UP0 ;  /* 0x000000080500728c */ /* 0x000fe40008706670 */
[----:B------:R-:W-:Y:S02]  /*4490*/  USHF.R.U32.HI UR4, URZ, UR23, UR4 ;  /* 0x00000017ff047299 */ /* 0x000fe40008011604 */
[----:B------:R-:W-:Y:S02]  /*44a0*/  UIMAD.WIDE.U32 UR8, UR5, UR22, URZ ;  /* 0x00000016050872a5 */ /* 0x000fe4000f8e00ff */
[----:B------:R-:W-:Y:S04]  /*44b0*/  USEL UR10, UR6, UR4, !UP4 ;  /* 0x00000004060a7287 */ /* 0x000fe8000e000000 */
[----:B------:R-:W-:Y:S01]  /*44c0*/  UIADD3 UR11, UPT, UPT, -UR10, URZ, URZ ;  /* 0x000000ff0a0b7290 */ /* 0x000fe2000fffe1ff */
[----:B------:R-:W-:Y:S02]  /*44d0*/  @!UP0 UMOV UR4, UR9 ;  /* 0x0000000900048c82 */ /* 0x000fe40008000000 */
[----:B------:R-:W-:Y:S02]  /*44e0*/  @!UP0 USHF.R.U32.HI UR4, URZ, UR23, UR4 ;  /* 0x00000017ff048299 */ /* 0x000fe40008011604 */
[----:B------:R-:W-:Y:S02]  /*44f0*/  UIMAD UR8, UR42, UR11, UR6 ;  /* 0x0000000b2a0872a4 */ /* 0x000fe4000f8e0206 */
[----:B------:R-:W-:Y:S04]  /*4500*/  @!UP0 USEL UR4, UR5, UR4, !UP4 ;  /* 0x0000000405048287 */ /* 0x000fe8000e000000 */
[----:B------:R-:W-:Y:S02]  /*4510*/  @!UP0 UIMAD UR8, UR7, UR8, UR4 ;  /* 0x00000008070882a4 */ /* 0x000fe4000f8e0204 */
[----:B------:R-:W-:Y:S02]  /*4520*/  @!UP0 UIADD3 UR9, UPT, UPT, UR10, -UR4, URZ ;  /* 0x800000040a098290 */ /* 0x000fe4000fffe0ff */
[----:B------:R-:W-:Y:S02]  /*4530*/  UIADD3 UR4, UPT, UPT, -UR5, URZ, URZ ;  /* 0x000000ff05047290 */ /* 0x000fe4000fffe1ff */
[----:B------:R-:W-:Y:S02]  /*4540*/  UIADD3 UR7, UPT, UPT, -UR6, URZ, URZ ;  /* 0x000000ff06077290 */ /* 0x000fe4000fffe1ff */
[----:B------:R-:W-:Y:S02]  /*4550*/  @!UP0 UIMAD UR6, UR9, UR42, UR5 ;  /* 0x0000002a090682a4 */ /* 0x000fe4000f8e0205 */
[----:B------:R-:W-:Y:S02]  /*4560*/  UIMAD UR14, UR15, UR4, UR14 ;  /* 0x000000040f0e72a4 */ /* 0x000fe4000f8e020e */
[----:B------:R-:W-:Y:S01]  /*4570*/  UIMAD UR13, UR30, UR7, UR13 ;  /* 0x000000071e0d72a4 */ /* 0x000fe2000f8e020d */
[----:B------:R-:W-:Y:S02]  /*4580*/  @!UP0 UMOV UR5, UR8 ;  /* 0x0000000800058c82 */ /* 0x000fe40008000000 */
[----:B------:R-:W-:Y:S02]  /*4590*/  UIMAD UR14, UR5, UR15, UR14 ;  /* 0x0000000f050e72a4 */ /* 0x000fe4000f8e020e */
[----:B------:R-:W-:Y:S11]  /*45a0*/  UIMAD UR13, UR6, UR30, UR13 ;  /* 0x0000001e060d72a4 */ /* 0x000ff6000f8e020d */
[----:B------:R-:W-:Y:S01]  /*45b0*/  @!UPT UIADD3 URZ, UPT, UPT, URZ, URZ, URZ ;  /* 0x000000fffffff290 */ /* 0x000fe2000fffe0ff */
.L_x_78:
[----:B------:R-:W3:Y:S01]  /*45c0*/  @!UP2 LDCU.128 UR8, c[0x0][0xb10] ;  /* 0x00016200ff08a7ac */ /* 0x000ee20008000c00 */
[C---:B----4-:R-:W-:Y:S02]  /*45d0*/  ISETP.NE.U32.AND P1, PT, R4.reuse, RZ, PT ;  /* 0x000000ff0400720c */ /* 0x050fe40003f25070 */
[----:B------:R-:W-:Y:S02]  /*45e0*/  ISETP.NE.U32.AND P0, PT, R4, RZ, PT ;  /* 0x000000ff0400720c */ /* 0x000fe40003f05070 */
[C---:B------:R-:W-:Y:S02]  /*45f0*/  ISETP.NE.AND.EX P1, PT, R5.reuse, RZ, PT, P1 ;  /* 0x000000ff0500720c */ /* 0x040fe40003f25310 */
[----:B------:R-:W-:Y:S01]  /*4600*/  ISETP.NE.AND.EX P0, PT, R5, RZ, PT, P0 ;  /* 0x000000ff0500720c */ /* 0x000fe20003f05300 */
[----:B------:R-:W4:Y:S01]  /*4610*/  @!UP2 LDCU UR5, c[0x0][0xb0c] ;  /* 0x00016180ff05a7ac */ /* 0x000f220008000800 */
[----:B------:R-:W-:Y:S01]  /*4620*/  SHF.L.U32 R9, R15, 0x1f, RZ ;  /* 0x0000001f0f097819 */ /* 0x000fe200000006ff */
[----:B------:R-:W-:Y:S02]  /*4630*/  USHF.L.U32 UR19, UR16, 0x7, URZ ;  /* 0x0000000710137899 */ /* 0x000fe400080006ff */
[----:B------:R-:W-:Y:S02]  /*4640*/  USHF.L.U32 UR18, UR20, 0x7, URZ ;  /* 0x0000000714127899 */ /* 0x000fe400080006ff */
[----:B---3--:R-:W-:Y:S07]  /*4650*/  UIMAD.WIDE.U32 UR6, UR14, UR8, URZ ;  /* 0x000000080e0672a5 */ /* 0x008fee000f8e00ff */
[----:B------:R-:W-:Y:S01]  /*4660*/  @!UP2 UMOV UR4, UR7 ;  /* 0x000000070004ac82 */ /* 0x000fe20008000000 */
[----:B----4-:R-:W-:Y:S02]  /*4670*/  @!UP2 UISETP.NE.AND UP0, UPT, UR5, 0x1, UPT ;  /* 0x000000010500a88c */ /* 0x010fe4000bf05270 */
[----:B------:R-:W-:Y:S02]  /*4680*/  @!UP2 USHF.R.U32.HI UR4, URZ, UR9, UR4 ;  /* 0x00000009ff04a299 */ /* 0x000fe40008011604 */
[----:B------:R-:W-:Y:S02]  /*4690*/  UIMAD.WIDE.U32 UR6, UR13, UR11, URZ ;  /* 0x0000000b0d0672a5 */ /* 0x000fe4000f8e00ff */
[----:B------:R-:W-:Y:S02]  /*46a0*/  @!UP2 USEL UR8, UR14, UR4, !UP0 ;  /* 0x000000040e08a287 */ /* 0x000fe4000c000000 */
[----:B------:R-:W-:Y:S03]  /*46b0*/  @!UP2 UISETP.NE.AND UP0, UPT, UR10, 0x1, UPT ;  /* 0x000000010a00a88c */ /* 0x000fe6000bf05270 */
[----:B------:R-:W-:Y:S02]  /*46c0*/  @!UP2 UMOV UR6, UR7 ;  /* 0x000000070006ac82 */ /* 0x000fe40008000000 */
[----:B------:R-:W3:Y:S02]  /*46d0*/  @!UP2 LDCU UR4, c[0x0][0xb20] ;  /* 0x00016400ff04a7ac */ /* 0x000ee40008000800 */
[----:B---3--:R-:W-:Y:S04]  /*46e0*/  @!UP2 USHF.R.U32.HI UR6, URZ, UR4, UR6 ;  /* 0x00000004ff06a299 */ /* 0x008fe80008011606 */
[----:B------:R-:W-:Y:S04]  /*46f0*/  @!UP2 USEL UR6, UR13, UR6, !UP0 ;  /* 0x000000060d06a287 */ /* 0x000fe8000c000000 */
[----:B------:R-:W-:Y:S02]  /*4700*/  @!UP2 UIADD3 UR4, UPT, UPT, -UR8, UR6, URZ ;  /* 0x000000060804a290 */ /* 0x000fe4000fffe1ff */
[----:B------:R-:W-:Y:S02]  /*4710*/  @!UP2 UIADD3 UR6, UPT, UPT, UR8, -UR6, URZ ;  /* 0x800000060806a290 */ /* 0x000fe4000fffe0ff */
[----:B------:R-:W-:Y:S02]  /*4720*/  @!UP2 UIMAD UR14, UR4, UR5, UR14 ;  /* 0x00000005040ea2a4 */ /* 0x000fe4000f8e020e */
[----:B------:R-:W-:Y:S01]  /*4730*/  @!UP2 UIMAD UR13, UR6, UR10, UR13 ;  /* 0x0000000a060da2a4 */ /* 0x000fe2000f8e020d */
[----:B------:R-:W-:Y:S11]  /*4740*/  BRA.U UP3, `(.L_x_79) ;  /* 0x0000000103107547 */ /* 0x000ff6000b800000 */
[----:B--2---:R-:W-:Y:S04]  /*4750*/  MOV R0, UR37 ;  /* 0x0000002500007c02 */ /* 0x004fe80008000f00 */
[----:B------:R-:W-:Y:S04]  /*4760*/  SHF.L.U32 R11, R0, 0x1f, RZ ;  /* 0x0000001f000b7819 */ /* 0x000fe800000006ff */
[----:B------:R-:W2:Y:S02]  /*4770*/  SYNCS.PHASECHK.TRANS64.TRYWAIT P2, [UR21+0x88], R11 ;  /* 0x0000880bff0075a7 */ /* 0x000ea40008041115 */
[----:B--2---:R-:W-:Y:S05]  /*4780*/  @!P2 BRA `(.L_x_80) ;  /* 0x0000004800d0a947 */ /* 0x004fea0003800000 */
.L_x_79:
[----:B------:R-:W-:Y:S05]  /*4790*/  @!P1 BRA `(.L_x_81) ;  /* 0x0000000000309947 */ /* 0x000fea0003800000 */
[----:B------:R-:W-:Y:S01]  /*47a0*/  ISETP.NE.U32.AND P1, PT, R2, RZ, PT ;  /* 0x000000ff0200720c */ /* 0x000fe20003f25070 */
[----:B------:R-:W3:Y:S01]  /*47b0*/  LDCU.64 UR4, c[0x0][0x358] ;  /* 0x00006b00ff0477ac */ /* 0x000ee20008000a00 */
[----:B------:R-:W-:Y:S02]  /*47c0*/  IMAD.MOV.U32 R145, RZ, RZ, 0x1 ;  /* 0x00000001ff917424 */ /* 0x000fe400078e00ff */
[----:B------:R-:W-:Y:S11]  /*47d0*/  ISETP.NE.AND.EX P1, PT, R3, RZ, PT, P1 ;  /* 0x000000ff0300720c */ /* 0x000ff60003f25310 */
[----:B------:R-:W-:Y:S02]  /*47e0*/  @!UPT UIADD3 URZ, UPT, UPT, URZ, URZ, URZ ;  /* 0x000000fffffff290 */ /* 0x000fe4000fffe0ff */
[----:B--2---:R-:W2:Y:S01]  /*47f0*/  @P1 LDC.64 R10, c[0x0][0x888] ;  /* 0x00022200ff0a1b82 */ /* 0x004ea20000000a00 */
[----:B------:R-:W-:Y:S04]  /*4800*/  @P1 IMAD R0, R4, UR36, RZ ;  /* 0x0000002404001c24 */ /* 0x000fe8000f8e02ff */
[----:B--2---:R-:W-:Y:S04]  /*4810*/  @P1 IMAD.WIDE R10, R0, 0x4, R10 ;  /* 0x00000004000a1825 */ /* 0x004fe800078e020a */
[----:B------:R-:W-:Y:S01]  /*4820*/  HFMA2 R0, -RZ, RZ, 0, 5.9604644775390625e-08 ;  /* 0x00000001ff007431 */ /* 0x000fe200000001ff */
[----:B---3-5:R3:W5:Y:S04]  /*4830*/  @P1 LDG.E R72, desc[UR4][R10.64] ;  /* 0x000000040a481981 */ /* 0x028768000c1e1900 */
[----:B------:R-:W-:Y:S01]  /*4840*/  @!P1 PRMT R145, R0, 0x7610, R145 ;  /* 0x0000761000919816 */ /* 0x000fe20000000091 */
[----:B---3--:R-:W4:Y:S06]  /*4850*/  @!P1 LDC R72, c[0x0][0x880] ;  /* 0x00022000ff489b82 */ /* 0x008f2c0000000800 */
.L_x_81:
[----:B----45:R-:W-:Y:S01]  /*4860*/  @!P0 ISETP.EQ.AND P1, PT, R72, RZ, PT ;  /* 0x000000ff4800820c */ /* 0x030fe20003f22270 */
[----:B------:R-:W-:Y:S01]  /*4870*/  @!UPT UIADD3 URZ, UPT, UPT, URZ, URZ, URZ ;  /* 0x000000fffffff290 */ /* 0x000fe2000fffe0ff */
[----:B------:R-:W-:Y:S11]  /*4880*/  @!P0 BRA `(.L_x_82) ;  /* 0x0000000000188947 */ /* 0x000ff60003800000 */
[----:B------:R-:W-:Y:S02]  /*4890*/  LOP3.LUT P0, RZ, R145, 0xff, RZ, 0xc0, !PT ;  /* 0x000000ff91ff7812 */ /* 0x000fe4000780c0ff */
[----:B------:R-:W-:Y:S04]  /*48a0*/  ISETP.NE.U32.AND P1, PT, R2, RZ, PT ;  /* 0x000000ff0200720c */ /* 0x000fe80003f25070 */
[----:B------:R-:W-:Y:S04]  /*48b0*/  ISETP.NE.AND.EX P1, PT, R3, RZ, PT, P1 ;  /* 0x000000ff0300720c */ /* 0x000fe80003f25310 */
[----:B------:R-:W-:Y:S03]  /*48c0*/  PLOP3.LUT P1, PT, P1, PT, PT, 0x8, 0x80 ;  /* 0x000000000080781c */ /* 0x000fe60000f2e170 */
[----:B------:R-:W-:Y:S11]  /*48d0*/  @P0 ISETP.EQ.AND P1, PT, R72, RZ, PT ;  /* 0x000000ff4800020c */ /* 0x000ff60003f22270 */
[----:B------:R-:W-:Y:S02]  /*48e0*/  @!UPT UIADD3 URZ, UPT, UPT, URZ, URZ, URZ ;  /* 0x000000fffffff290 */ /* 0x000fe4000fffe0ff */
.L_x_82:
[----:B------:R-:W3:Y:S01]  /*48f0*/  SYNCS.PHASECHK.TRANS64.TRYWAIT P2, [UR21+0x70], R9 ;  /* 0x00007009ff0075a7 */ /* 0x000ee20008041115 */
[----:B------:R-:W-:Y:S04]  /*4900*/  ELECT P0, URZ, PT ;  /* 0x0000000000ff782f */ /* 0x000fe80003800000 */
[----:B------:R-:W-:Y:S11]  /*4910*/  PLOP3.LUT P1, PT, P1, P0, PT, 0xf2, 0x2f ;  /* 0x00000000002f781c */ /* 0x000ff60000f21e72 */
[----:B------:R-:W-:Y:S02]  /*4920*/  @!UPT UIADD3 URZ, UPT, UPT, URZ, URZ, URZ ;  /* 0x000000fffffff290 */ /* 0x000fe4000fffe0ff */
[----:B------:R-:W-:Y:S05]  /*4930*/  @!P1 IADD3 R8, P0, PT, R16, 0x580, RZ ;  /* 0x0000058010089810 */ /* 0x000fea0007f1e0ff */
[----:B------:R-:W-:Y:S01]  /*4940*/  @!P1 IMAD.X R6, RZ, RZ, R17, P0 ;  /* 0x000000ffff069224 */ /* 0x000fe200000e0611 */
[----:B---3--:R-:W-:Y:S07]  /*4950*/  @!P2 BRA `(.L_x_83) ;  /* 0x000000480074a947 */ /* 0x008fee0003800000 */
.L_x_148:
[----:B------:R-:W-:Y:S01]  /*4960*/  @!P1 R2UR UR5, R8 ;  /* 0x00000000080592ca */ /* 0x000fe200000e0000 */
[----:B------:R-:W-:Y:S01]  /*4970*/  VOTEU.ALL UP0, P1 ;  /* 0x0000000000ff7886 */ /* 0x000fe20000800000 */
[----:B------:R-:W-:Y:S01]  /*4980*/  @!P1 R2UR UR4, R6 ;  /* 0x00000000060492ca */ /* 0x000fe200000e0000 */
[----:B--2---:R-:W-:Y:S01]  /*4990*/  @!P1 IMAD.MOV.U32 R0, RZ, RZ, 0x2000 ;  /* 0x00002000ff009424 */ /* 0x004fe200078e00ff */
[----:B------:R-:W-:Y:S01]  /*49a0*/  UMOV UR8, 0x0 ;  /* 0x0000000000087882 */ /* 0x000fe20000000000 */
[----:B------:R-:W-:Y:S01]  /*49b0*/  UMOV UR9, 0x10000000 ;  /* 0x1000000000097882 */ /* 0x000fe20000000000 */
[----:B------:R-:W-:Y:S01]  /*49c0*/  @!UP0 UIADD3 UR16, UPT, UPT, UR21, 0x200, URZ ;  /* 0x0000020015108890 */ /* 0x000fe2000fffe0ff */
[----:B------:R-:W-:Y:S01]  /*49d0*/  VIADD R14, R14, 0x1 ;  /* 0x000000010e0e7836 */ /* 0x000fe20000000000 */
[----:B------:R-:W-:Y:S01]  /*49e0*/  VOTEU.ALL UP0, P1 ;  /* 0x0000000000ff7886 */ /* 0x000fe20000800000 */
[----:B------:R-:W-:Y:S01]  /*49f0*/  UMOV UR20, UR36 ;  /* 0x0000002400147c82 */ /* 0x000fe20008000000 */
[----:B------:R-:W-:Y:S03]  /*4a00*/  UPRMT UR6, UR45, 0x654, UR17 ;  /* 0x000006542d067896 */ /* 0x000fe60008000011 */
[----:B------:R-:W-:Y:S02]  /*4a10*/  IMAD.U32 R10, RZ, RZ, UR5 ;  /* 0x00000005ff0a7e24 */ /* 0x000fe4000f8e00ff */
[----:B------:R-:W-:Y:S03]  /*4a20*/  IMAD.U32 R11, RZ, RZ, UR4 ;  /* 0x00000004ff0b7e24 */ /* 0x000fe6000f8e00ff */
[----:B------:R-:W-:Y:S02]  /*4a30*/  @!P1 R2UR UR4, R10 ;  /* 0x000000000a0492ca */ /* 0x000fe400000e0000 */
[----:B------:R-:W-:Y:S11]  /*4a40*/  @!P1 R2UR UR5, R11 ;  /* 0x000000000b0592ca */ /* 0x000ff600000e0000 */
[----:B------:R-:W-:Y:S02]  /*4a50*/  @!UPT UIADD3 URZ, UPT, UPT, URZ, URZ, URZ ;  /* 0x000000fffffff290 */ /* 0x000fe4000fffe0ff */
[----:B------:R2:W-:Y:S01]  /*4a60*/  @!UP0 UTMALDG.3D [UR16], [UR4], desc[UR8] ;  /* 0x00000810040085b4 */ /* 0x0005e20008011000 */
[----:B------:R2:W-:Y:S01]  /*4a70*/  @!P1 SYNCS.ARRIVE.TRANS64.RED.A0TR RZ, [UR21+0x60], R0 ;  /* 0x00006000ffff99a7 */ /* 0x0005e20008300415 */
[----:B------:R-:W-:Y:S01]  /*4a80*/  SYNCS.ARRIVE.TRANS64.RED.A1T0 RZ, [UR6], RZ ;  /* 0x000000ffffff79a7 */ /* 0x000fe20008100406 */
[----:B------:R-:W3:Y:S02]  /*4a90*/  SYNCS.PHASECHK.TRANS64.TRYWAIT P0, [UR21+0x78], R9 ;  /* 0x00007809ff0075a7 */ /* 0x000ee40008001115 */
[----:B--23--:R-:W-:Y:S05]  /*4aa0*/  @!P0 BRA `(.L_x_84) ;  /* 0x0000004800388947 */ /* 0x00cfea0003800000 */
.L_x_150:
[----:B------:R-:W-:Y:S01]  /*4ab0*/  @!P1 IADD3 R6, P0, PT, R16, 0x580, RZ ;  /* 0x0000058010069810 */ /* 0x000fe20007f1e0ff */
[----:B------:R-:W-:Y:S01]  /*4ac0*/  VOTEU.ALL UP0, P1 ;  /* 0x0000000000ff7886 */ /* 0x000fe20000800000 */
[----:B------:R-:W-:Y:S01]  /*4ad0*/  UMOV UR6, 0x0 ;  /* 0x0000000000067882 */ /* 0x000fe20000000000 */
[----:B------:R-:W-:Y:S01]  /*4ae0*/  UMOV UR7, 0x10000000 ;  /* 0x1000000000077882 */ /* 0x000fe20000000000 */
[----:B------:R-:W-:Y:S01]  /*4af0*/  @!P1 R2UR UR5, R6 ;  /* 0x00000000060592ca */ /* 0x000fe200000e0000 */
[----:B--2---:R-:W-:Y:S01]  /*4b00*/  @!P1 IMAD.X R0, RZ, RZ, R17, P0 ;  /* 0x000000ffff009224 */ /* 0x004fe200000e0611 */
[----:B------:R-:W-:Y:S01]  /*4b10*/  @!UP0 UIADD3 UR10, UPT, UPT, UR18, 0x40, URZ ;  /* 0x00000040120a8890 */ /* 0x000fe2000fffe0ff */
[----:B------:R-:W-:Y:S01]  /*4b20*/  R2UR UR16, R147 ;  /* 0x00000000931072ca */ /* 0x000fe200000e0000 */
[----:B------:R-:W-:Y:S01]  /*4b30*/  @!UP0 UIADD3 UR8, UPT, UPT, UR21, 0x2200, URZ ;  /* 0x0000220015088890 */ /* 0x000fe2000fffe0ff */
[----:B------:R-:W-:Y:S01]  /*4b40*/  ISETP.NE.AND P0, PT, R14, 0x2, PT ;  /* 0x000000020e00780c */ /* 0x000fe20003f05270 */
[----:B------:R-:W-:Y:S01]  /*4b50*/  @!UP0 UIADD3 UR9, UPT, UPT, UR21, 0x68, URZ ;  /* 0x0000006815098890 */ /* 0x000fe2000fffe0ff */
[----:B------:R-:W-:Y:S01]  /*4b60*/  @!P1 R2UR UR4, R0 ;  /* 0x00000000000492ca */ /* 0x000fe200000e0000 */
[----:B------:R-:W-:Y:S01]  /*4b70*/  VOTEU.ALL UP0, P1 ;  /* 0x0000000000ff7886 */ /* 0x000fe20000800000 */
[----:B------:R-:W-:Y:S01]  /*4b80*/  UMOV UR11, UR19 ;  /* 0x00000013000b7c82 */ /* 0x000fe20008000000 */
[----:B------:R-:W-:Y:S01]  /*4b90*/  UMOV UR12, UR36 ;  /* 0x00000024000c7c82 */ /* 0x000fe20008000000 */
[----:B------:R-:W-:Y:S01]  /*4ba0*/  SEL R0, RZ, 0x1, P0 ;  /* 0x00000001ff007807 */ /* 0x000fe20000000000 */
[----:B------:R-:W-:Y:S01]  /*4bb0*/  UIADD3 UR20, UPT, UPT, UR13, UR63, URZ ;  /* 0x0000003f0d147290 */ /* 0x000fe2000fffe0ff */
[----:B------:R-:W-:Y:S01]  /*4bc0*/  IMAD.U32 R8, RZ, RZ, UR5 ;  /* 0x00000005ff087e24 */ /* 0x000fe2000f8e00ff */
[----:B------:R-:W-:Y:S01]  /*4bd0*/  LOP3.LUT R15, R15, 0x1, RZ, 0x3c, !PT ;  /* 0x000000010f0f7812 */ /* 0x000fe200078e3cff */
[----:B------:R-:W-:Y:S01]  /*4be0*/  UPLOP3.LUT UP3, UPT, UPT, UPT, UPT, 0x80, 0x8 ;  /* 0x000000000008789c */ /* 0x000fe20003f6f070 */
[----:B------:R-:W-:Y:S01]  /*4bf0*/  LOP3.LUT R13, R13, R0, RZ, 0x3c, !PT ;  /* 0x000000000d0d7212 */ /* 0x000fe200078e3cff */
[----:B------:R-:W-:Y:S01]  /*4c00*/  UIADD3 UR16, UPT, UPT, UR14, UR16, URZ ;  /* 0x000000100e107290 */ /* 0x000fe2000fffe0ff */
[----:B------:R-:W-:Y:S01]  /*4c10*/  SEL R14, R14, RZ, P0 ;  /* 0x000000ff0e0e7207 */ /* 0x000fe20000000000 */
[----:B------:R-:W-:Y:S01]  /*4c20*/  UMOV UR36, UR26 ;  /* 0x0000001a00247c82 */ /* 0x000fe20008000000 */
[----:B------:R-:W-:Y:S01]  /*4c30*/  IMAD.U32 R9, RZ, RZ, UR4 ;  /* 0x00000004ff097e24 */ /* 0x000fe2000f8e00ff */
[----:B------:R-:W-:Y:S04]  /*4c40*/  @!P1 R2UR UR4, R8 ;  /* 0x00000000080492ca */ /* 0x000fe800000e0000 */
[----:B------:R-:W-:Y:S11]  /*4c50*/  @!P1 R2UR UR5, R9 ;  /* 0x00000000090592ca */ /* 0x000ff600000e0000 */
[----:B------:R-:W-:Y:S02]  /*4c60*/  @!UPT UIADD3 URZ, UPT, UPT, URZ, URZ, URZ ;  /* 0x000000fffffff290 */ /* 0x000fe4000fffe0ff */
[----:B------:R2:W-:Y:S01]  /*4c70*/  @!UP0 UTMALDG.3D [UR8], [UR4], desc[UR6] ;  /* 0x00000608040085b4 */ /* 0x0005e20008011000 */
[----:B------:R2:W-:Y:S01]  /*4c80*/  @!P1 SYNCS.ARRIVE.TRANS64.RED.A0TR RZ, [UR21+0x68], R7 ;  /* 0x00006807ffff99a7 */ /* 0x0005e20008300415 */
[----:B------:R-:W-:Y:S01]  /*4c90*/  SYNCS.ARRIVE.TRANS64.RED.A1T0 RZ, [UR33], RZ ;  /* 0x000000ffffff79a7 */ /* 0x000fe20008100421 */
[----:B------:R-:W-:Y:S05]  /*4ca0*/  BRA.U UP1, `(.L_x_85) ;  /* 0xfffffff501247547 */ /* 0x000fea000b83ffff */
[----:B------:R-:W-:-:S04]  /*4cb0*/  SHF.L.U32 R3, R15, 0x1f, RZ ;  /* 0x0000001f0f037819 */ /* 0x000fc800000006ff */
[----:B------:R-:W3:Y:S02]  /*4cc0*/  SYNCS.PHASECHK.TRANS64.TRYWAIT P0, [UR21+0x70], R3 ;  /* 0x00007003ff0075a7 */ /* 0x000ee40008001115 */
[----:B---3--:R-:W-:Y:S05]  /*4cd0*/  @!P0 BRA `(.L_x_86) ;  /* 0x0000004400c48947 */ /* 0x008fea0003800000 */
.L_x_152:
[----:B---3--:R-:W-:-:S07]  /*4ce0*/  MOV R0, UR21 ;  /* 0x0000001500007c02 */ /* 0x008fce0008000f00 */
.L_x_87:
[----:B---3--:R-:W-:-:S04]  /*4cf0*/  SHF.L.U32 R3, R15, 0x1f, RZ ;  /* 0x0000001f0f037819 */ /* 0x008fc800000006ff */
[----:B------:R3:W4:Y:S03]  /*4d00*/  SYNCS.PHASECHK.TRANS64.TRYWAIT P0, [R0+URZ+0x78], R3 ;  /* 0x00007803000075a7 */ /* 0x00072600080011ff */
[----:B----4-:R-:W-:Y:S05]  /*4d10*/  @!P0 NANOSLEEP.SYNCS 0x989680 ;  /* 0x009896800000895d */ /* 0x010fea0003900000 */
[----:B------:R-:W4:Y:S02]  /*4d20*/  @!P0 SYNCS.PHASECHK.TRANS64 P0, [R0+URZ+0x78], R3 ;  /* 0x00007803000085a7 */ /* 0x000f2400080010ff */
[----:B-12-4-:R-:W-:Y:S05]  /*4d30*/  @P0 EXIT ;  /* 0x000000000000094d */ /* 0x016fea0003800000 */
[----:B------:R-:W-:Y:S05]  /*4d40*/  BRA `(.L_x_87) ;  /* 0xfffffffc00e87947 */ /* 0x000fea000383ffff */
.L_x_76:
[----:B------:R-:W-:-:S06]  /*4d50*/  UISETP.GE.AND UP0, UPT, UR17, 0x4, UPT ;  /* 0x000000041100788c */ /* 0x000fcc000bf06270 */
[----:B------:R-:W-:-:S13]  /*4d60*/  PLOP3.LUT P0, PT, PT, PT, UP0, 0x80, 0x8 ;  /* 0x000000000008781c */ /* 0x000fda0003f0f008 */
[----:B------:R-:W-:Y:S05]  /*4d70*/  @!P0 EXIT ;  /* 0x000000000000894d */ /* 0x000fea0003800000 */
[----:B------:R-:W-:Y:S01]  /*4d80*/  BAR.SYNC.DEFER_BLOCKING 0x6, 0xa0 ;  /* 0x0182800000007b1d */ /* 0x000fe20000010000 */
[C---:B------:R-:W-:Y:S01]  /*4d90*/  IMAD.SHL.U32 R3, R158.reuse, 0x40, RZ ;  /* 0x000000409e037824 */ /* 0x040fe200078e00ff */
[C---:B------:R-:W-:Y:S01]  /*4da0*/  R2P PR, R158.reuse, 0x6 ;  /* 0x000000069e007804 */ /* 0x040fe20000000000 */
[C---:B------:R-:W-:Y:S01]  /*4db0*/  IMAD.SHL.U32 R144, R158.reuse, 0x8, RZ ;  /* 0x000000089e907824 */ /* 0x040fe200078e00ff */
[----:B------:R-:W-:Y:S01]  /*4dc0*/  CS2R R152, SRZ ;  /* 0x0000000000987805 */ /* 0x000fe2000001ff00 */
[----:B------:R-:W-:Y:S01]  /*4dd0*/  IMAD.MOV.U32 R155, RZ, RZ, 0x20 ;  /* 0x00000020ff9b7424 */ /* 0x000fe200078e00ff */
[----:B------:R-:W-:Y:S02]  /*4de0*/  UMOV UR44, 0x400 ;  /* 0x00000400002c7882 */ /* 0x000fe40000000000 */
[----:B------:R-:W1:Y:S01]  /*4df0*/  LDC.64 R138, c[0x0][0x8b0] ;  /* 0x00022c00ff8a7b82 */ /* 0x000e620000000a00 */
[----:B------:R-:W-:Y:S01]  /*4e00*/  ULEA UR44, UR45, UR44, 0x18 ;  /* 0x0000002c2d2c7291 */ /* 0x000fe2000f8ec0ff */
[----:B------:R-:W-:Y:S01]  /*4e10*/  LOP3.LUT R7, R3, 0x180, RZ, 0xc0, !PT ;  /* 0x0000018003077812 */ /* 0x000fe200078ec0ff */
[----:B------:R-:W-:Y:S01]  /*4e20*/  IMAD.U32 R69, R158, 0x10000, RZ ;  /* 0x000100009e457824 */ /* 0x000fe200078e00ff */
[----:B------:R-:W-:Y:S01]  /*4e30*/  SEL R155, R155, 0xffffffe0, !P2 ;  /* 0xffffffe09b9b7807 */ /* 0x000fe20005000000 */
[----:B------:R-:W-:Y:S01]  /*4e40*/  IMAD.MOV.U32 R156, RZ, RZ, 0x10 ;  /* 0x00000010ff9c7424 */ /* 0x000fe200078e00ff */
[----:B------:R-:W-:Y:S01]  /*4e50*/  LOP3.LUT R144, R7, 0x30, R144, 0xf8, !PT ;  /* 0x0000003007907812 */ /* 0x000fe200078ef890 */
[----:B------:R-:W-:Y:S01]  /*4e60*/  UIADD3 UR4, UPT, UPT, UR44, 0x4200, URZ ;  /* 0x000042002c047890 */ /* 0x000fe2000fffe0ff */
[----:B------:R-:W2:Y:S01]  /*4e70*/  LDC.64 R136, c[0x0][0x8a8] ;  /* 0x00022a00ff887b82 */ /* 0x000ea20000000a00 */
[----:B------:R-:W-:Y:S01]  /*4e80*/  LOP3.LUT R69, R69, 0x600000, RZ, 0xc0, !PT ;  /* 0x0060000045457812 */ /* 0x000fe200078ec0ff */
[----:B------:R-:W-:Y:S01]  /*4e90*/  IMAD.MOV.U32 R68, RZ, RZ, RZ ;  /* 0x000000ffff447224 */ /* 0x000fe200078e00ff */
[----:B------:R-:W-:Y:S01]  /*4ea0*/  LOP3.LUT R144, R144, 0x1e40, R3, 0xf8, !PT ;  /* 0x00001e4090907812 */ /* 0x000fe200078ef803 */
[----:B------:R-:W-:Y:S01]  /*4eb0*/  IMAD.MOV.U32 R149, RZ, RZ, RZ ;  /* 0x000000ffff957224 */ /* 0x000fe200078e00ff */
[----:B------:R-:W-:-:S02]  /*4ec0*/  SEL R156, R156, 0xfffffff0, !P1 ;  /* 0xfffffff09c9c7807 */ /* 0x000fc40004800000 */
[----:B------:R-:W-:Y:S02]  /*4ed0*/  CS2R R150, SRZ ;  /* 0x0000000000967805 */ /* 0x000fe4000001ff00 */
[----:B------:R-:W-:Y:S01]  /*4ee0*/  SHF.R.S32.HI R3, RZ, 0x4, R155 ;  /* 0x00000004ff037819 */ /* 0x000fe2000001149b */
[----:B------:R-:W-:Y:S01]  /*4ef0*/  IMAD.U32 R157, RZ, RZ, UR4 ;  /* 0x00000004ff9d7e24 */ /* 0x000fe2000f8e00ff */
[----:B------:R-:W3:Y:S01]  /*4f00*/  LDS R0, [UR44+0x140] ;  /* 0x0001402cff007984 */ /* 0x000ee20008000800 */
[----:B------:R-:W-:Y:S01]  /*4f10*/  LOP3.LUT R158, R158, 0x60, RZ, 0xc0, !PT ;  /* 0x000000609e9e7812 */ /* 0x000fe200078ec0ff */
[----:B------:R-:W4:Y:S01]  /*4f20*/  LDCU UR58, c[0x0][0x370] ;  /* 0x00006e00ff3a77ac */ /* 0x000f220008000800 */
[----:B------:R-:W-:Y:S01]  /*4f30*/  LEA.HI.SX32 R154, R156, R3, 0x1c ;  /* 0x000000039c9a7211 */ /* 0x000fe200078fe2ff */
[----:B------:R-:W1:Y:S01]  /*4f40*/  LDCU UR43, c[0x0][0xb0c] ;  /* 0x00016180ff2b77ac */ /* 0x000e620008000800 */
[----:B------:R-:W1:Y:S01]  /*4f50*/  LDCU UR39, c[0x0][0xb30] ;  /* 0x00016600ff2777ac */ /* 0x000e620008000800 */
[----:B------:R-:W1:Y:S01]  /*4f60*/  LDCU.64 UR56, c[0x0][0x888] ;  /* 0x00011100ff3877ac */ /* 0x000e620008000a00 */
[----:B------:R-:W1:Y:S01]  /*4f70*/  LDCU.64 UR40, c[0x0][0xb28] ;  /* 0x00016500ff2877ac */ /* 0x000e620008000a00 */
[----:B------:R-:W1:Y:S01]  /*4f80*/  LDCU.64 UR60, c[0x0][0x890] ;  /* 0x00011200ff3c77ac */ /* 0x000e620008000a00 */
[----:B------:R-:W1:Y:S01]  /*4f90*/  LDCU.128 UR52, c[0x0][0xb10] ;  /* 0x00016200ff3477ac */ /* 0x000e620008000c00 */
[----:B------:R-:W1:Y:S01]  /*4fa0*/  LDCU UR47, c[0x0][0x374] ;  /* 0x00006e80ff2f77ac */ /* 0x000e620008000800 */
[----:B------:R-:W-:Y:S01]  /*4fb0*/  UIADD3 UR62, UPT, UPT, UR44, 0x200, URZ ;  /* 0x000002002c3e7890 */ /* 0x000fe2000fffe0ff */
[----:B-1234-:R-:W-:-:S11]  /*4fc0*/  IMAD.IADD R69, R0, 0x1, R69 ;  /* 0x0000000100457824 */ /* 0x01efd600078e0245 */
.L_x_113:
[C---:B------:R-:W-:Y:S02]  /*4fd0*/  LEA R3, R149.reuse, UR44, 0x3 ;  /* 0x0000002c95037c11 */ /* 0x040fe4000f8e18ff */
[----:B------:R-:W-:Y:S02]  /*4fe0*/  SHF.L.U32 R0, R152, 0x1f, RZ ;  /* 0x0000001f98007819 */ /* 0x000fe400000006ff */
[----:B------:R-:W-:Y:S02]  /*4ff0*/  LEA R5, R149, UR44, 0x4 ;  /* 0x0000002c95057c11 */ /* 0x000fe4000f8e20ff */
[----:B-1----:R-:W1:Y:S02]  /*5000*/  SYNCS.PHASECHK.TRANS64.TRYWAIT P0, [R3+URZ+0x90], R0 ;  /* 0x00009000030075a7 */ /* 0x002e6400080011ff */
[----:B-1----:R-:W-:Y:S05]  /*5010*/  @!P0 BRA `(.L_x_88) ;  /* 0x00000044000c8947 */ /* 0x002fea0003800000 */
.L_x_153:
        /* <DEDUP_REMOVED lines=11> */
[----:B------:R-:W-:Y:S01]  /*50d0*/  PLOP3.LUT P0, PT, PT, PT, UP1, 0x80, 0x8 ;  /* 0x000000000008781c */ /* 0x000fe20003f0f018 */
[----:B------:R-:W-:Y:S11]  /*50e0*/  UP2UR UR46, UPR, URZ, 0x2 ;  /* 0x00000002ff2e7883 */ /* 0x000ff60008000000 */
[----:B------:R-:W-:Y:S01]  /*50f0*/  @!UPT UIADD3 URZ, UPT, UPT, URZ, URZ, URZ ;  /* 0x000000fffffff290 */ /* 0x000fe2000fffe0ff */
[----:B-1----:R-:W-:Y:S02]  /*5100*/  @P0 SHF.R.U32.HI R0, RZ, 0x10, R5 ;  /* 0x00000010ff000819 */ /* 0x002fe40000011605 */
        /* <DEDUP_REMOVED lines=12> */
[----:B------:R-:W2:Y:S01]  /*51d0*/  LDCU UR12, c[0x0][0xb20] ;  /* 0x00016400ff0c77ac */ /* 0x000ea20008000800 */
[----:B------:R-:W-:Y:S02]  /*51e0*/  UIMAD.WIDE.U32 UR4, UR47, UR55, URZ ;  /* 0x000000372f0472a5 */ /* 0x000fe4000f8e00ff */
[----:B------:R-:W-:Y:S02]  /*51f0*/  UIMAD.WIDE.U32 UR6, UR58, UR52, URZ ;  /* 0x000000343a0672a5 */ /* 0x000fe4000f8e00ff */
[----:B------:R-:W-:Y:S02]  /*5200*/  UISETP.NE.AND UP0, UPT, UR54, 0x1, UPT ;  /* 0x000000013600788c */ /* 0x000fe4000bf05270 */
[----:B------:R-:W-:Y:S02]  /*5210*/  UIMAD.WIDE.U32 UR8, UR37, UR55, URZ ;  /* 0x00000037250872a5 */ /* 0x000fe4000f8e00ff */
[----:B------:R-:W-:Y:S02]  /*5220*/  UIMAD.WIDE.U32 UR10, UR38, UR52, URZ ;  /* 0x00000034260a72a5 */ /* 0x000fe4000f8e00ff */
[----:B------:R-:W-:Y:S02]  /*5230*/  UISETP.NE.AND UP1, UPT, UR43, 0x1, UPT ;  /* 0x000000012b00788c */ /* 0x000fe4000bf25270 */
[----:B------:R-:W-:Y:S01]  /*5240*/  UISETP.NE.AND UP2, UPT, UR42, 0x1, UPT ;  /* 0x000000012a00788c */ /* 0x000fe2000bf45270 */
[----:B------:R-:W-:Y:S02]  /*5250*/  UMOV UR4, UR5 ;  /* 0x0000000500047c82 */ /* 0x000fe40008000000 */
[----:B--2---:R-:W-:Y:S03]  /*5260*/  USHF.R.U32.HI UR5, URZ, UR12, UR4 ;  /* 0x0000000cff057299 */ /* 0x004fe60008011604 */
[----:B------:R-:W-:Y:S02]  /*5270*/  UMOV UR4, UR7 ;  /* 0x0000000700047c82 */ /* 0x000fe40008000000 */
[----:B------:R-:W-:Y:S02]  /*5280*/  USHF.R.U32.HI UR7, URZ, UR53, UR4 ;  /* 0x00000035ff077299 */ /* 0x000fe40008011604 */
[----:B------:R-:W-:Y:S02]  /*5290*/  USEL UR4, UR47, UR5, !UP0 ;  /* 0x000000052f047287 */ /* 0x000fe4000c000000 */
[----:B------:R-:W-:Y:S01]  /*52a0*/  USEL UR7, UR58, UR7, !UP1 ;  /* 0x000000073a077287 */ /* 0x000fe2000c800000 */
[----:B------:R-:W-:Y:S01]  /*52b0*/  UMOV UR5, UR9 ;  /* 0x0000000900057c82 */ /* 0x000fe20008000000 */
[----:B------:R-:W-:Y:S02]  /*52c0*/  UIMAD.WIDE.U32 UR8, UR4, UR40, URZ ;  /* 0x00000028040872a5 */ /* 0x000fe4000f8e00ff */
[----:B------:R-:W-:Y:S03]  /*52d0*/  USHF.R.U32.HI UR6, URZ, UR12, UR5 ;  /* 0x0000000cff067299 */ /* 0x000fe60008011605 */
[----:B------:R-:W-:Y:S01]  /*52e0*/  UMOV UR5, UR11 ;  /* 0x0000000b00057c82 */ /* 0x000fe20008000000 */
[----:B------:R-:W-:Y:S02]  /*52f0*/  UIMAD.WIDE.U32 UR10, UR7, UR40, URZ ;  /* 0x00000028070a72a5 */ /* 0x000fe4000f8e00ff */
[----:B------:R-:W-:Y:S02]  /*5300*/  USHF.R.U32.HI UR12, URZ, UR53, UR5 ;  /* 0x00000035ff0c7299 */ /* 0x000fe40008011605 */
[----:B------:R-:W-:Y:S01]  /*5310*/  USEL UR6, UR37, UR6, !UP0 ;  /* 0x0000000625067287 */ /* 0x000fe2000c000000 */
[----:B------:R-:W-:Y:S02]  /*5320*/  UMOV UR5, UR9 ;  /* 0x0000000900057c82 */ /* 0x000fe40008000000 */
[----:B------:R-:W-:Y:S01]  /*5330*/  UMOV UR10, UR11 ;  /* 0x0000000b000a7c82 */ /* 0x000fe20008000000 */
[----:B------:R-:W-:Y:S02]  /*5340*/  @UP2 USHF.R.U32.HI UR4, URZ, UR41, UR5 ;  /* 0x00000029ff042299 */ /* 0x000fe40008011605 */
[----:B------:R-:W-:Y:S02]  /*5350*/  @UP2 USHF.R.U32.HI UR7, URZ, UR41, UR10 ;  /* 0x00000029ff072299 */ /* 0x000fe4000801160a */
[----:B------:R-:W-:Y:S02]  /*5360*/  UIMAD UR4, UR42, UR4, URZ ;  /* 0x000000042a0472a4 */ /* 0x000fe4000f8e02ff */
[----:B------:R-:W-:Y:S02]  /*5370*/  UIMAD.WIDE.U32 UR10, UR6, UR40, URZ ;  /* 0x00000028060a72a5 */ /* 0x000fe4000f8e00ff */
[----:B------:R-:W-:Y:S02]  /*5380*/  USEL UR5, UR38, UR12, !UP1 ;  /* 0x0000000c26057287 */ /* 0x000fe4000c800000 */
[----:B------:R-:W-:Y:S02]  /*5390*/  UIMAD UR8, UR42, UR7, URZ ;  /* 0x000000072a0872a4 */ /* 0x000fe4000f8e02ff */
[----:B------:R-:W-:Y:S03]  /*53a0*/  UISETP.GE.AND UP0, UPT, UR6, UR4, UPT ;  /* 0x000000040600728c */ /* 0x000fe6000bf06270 */
[----:B------:R-:W-:Y:S01]  /*53b0*/  UMOV UR4, UR11 ;  /* 0x0000000b00047c82 */ /* 0x000fe20008000000 */
[----:B------:R-:W-:Y:S02]  /*53c0*/  UISETP.GE.OR UP0, UPT, UR5, UR8, UP0 ;  /* 0x000000080500728c */ /* 0x000fe40008706670 */
[----:B------:R-:W-:Y:S02]  /*53d0*/  USHF.R.U32.HI UR4, URZ, UR41, UR4 ;  /* 0x00000029ff047299 */ /* 0x000fe40008011604 */
[----:B------:R-:W-:Y:S02]  /*53e0*/  UIMAD.WIDE.U32 UR8, UR5, UR40, URZ ;  /* 0x00000028050872a5 */ /* 0x000fe4000f8e00ff */
[----:B------:R-:W-:Y:S02]  /*53f0*/  USEL UR11, UR6, UR4, !UP2 ;  /* 0x00000004060b7287 */ /* 0x000fe4000d000000 */
[----:B------:R-:W-:Y:S02]  /*5400*/  UIADD3 UR8, UPT, UPT, -UR5, URZ, URZ ;  /* 0x000000ff05087290 */ /* 0x000fe4000fffe1ff */
[----:B------:R-:W-:Y:S01]  /*5410*/  UIADD3 UR10, UPT, UPT, -UR11, URZ, URZ ;  /* 0x000000ff0b0a7290 */ /* 0x000fe2000fffe1ff */
[----:B------:R-:W-:Y:S01]  /*5420*/  @!UP0 UMOV UR4, UR9 ;  /* 0x0000000900048c82 */ /* 0x000fe20008000000 */
[----:B------:R-:W-:Y:S02]  /*5430*/  UIADD3 UR9, UPT, UPT, -UR6, URZ, URZ ;  /* 0x000000ff06097290 */ /* 0x000fe4000fffe1ff */
[----:B------:R-:W-:Y:S02]  /*5440*/  @!UP0 USHF.R.U32.HI UR4, URZ, UR41, UR4 ;  /* 0x00000029ff048299 */ /* 0x000fe40008011604 */
[----:B------:R-:W-:Y:S02]  /*5450*/  UIMAD UR10, UR42, UR10, UR6 ;  /* 0x0000000a2a0a72a4 */ /* 0x000fe4000f8e0206 */
[----:B------:R-:W-:Y:S04]  /*5460*/  @!UP0 USEL UR4, UR5, UR4, !UP2 ;  /* 0x0000000405048287 */ /* 0x000fe8000d000000 */
[----:B------:R-:W-:Y:S02]  /*5470*/  @!UP0 UIMAD UR10, UR7, UR10, UR4 ;  /* 0x0000000a070a82a4 */ /* 0x000fe4000f8e0204 */
[----:B------:R-:W-:Y:S02]  /*5480*/  @!UP0 UIADD3 UR11, UPT, UPT, UR11, -UR4, URZ ;  /* 0x800000040b0b8290 */ /* 0x000fe4000fffe0ff */
[----:B------:R-:W-:Y:S02]  /*5490*/  UIMAD UR7, UR43, UR8, UR38 ;  /* 0x000000082b0772a4 */ /* 0x000fe4000f8e0226 */
[----:B------:R-:W-:Y:S02]  /*54a0*/  @!UP0 UIMAD UR6, UR11, UR42, UR5 ;  /* 0x0000002a0b0682a4 */ /* 0x000fe4000f8e0205 */
[----:B------:R-:W-:Y:S01]  /*54b0*/  UIMAD UR4, UR54, UR9, UR37 ;  /* 0x00000009360472a4 */ /* 0x000fe2000f8e0225 */
[----:B------:R-:W-:Y:S02]  /*54c0*/  @!UP0 UMOV UR5, UR10 ;  /* 0x0000000a00058c82 */ /* 0x000fe40008000000 */
[----:B------:R-:W-:Y:S02]  /*54d0*/  UIMAD UR38, UR5, UR43, UR7 ;  /* 0x0000002b052672a4 */ /* 0x000fe4000f8e0207 */
[----:B------:R-:W-:Y:S11]  /*54e0*/  UIMAD UR37, UR6, UR54, UR4 ;  /* 0x00000036062572a4 */ /* 0x000ff6000f8e0204 */
[----:B------:R-:W-:Y:S01]  /*54f0*/  @!UPT UIADD3 URZ, UPT, UPT, URZ, URZ, URZ ;  /* 0x000000fffffff290 */ /* 0x000fe2000fffe0ff */
.L_x_89:
[----:B------:R-:W-:Y:S01]  /*5500*/  UISETP.NE.AND UP0, UPT, UR39, 0x1, UPT ;  /* 0x000000012700788c */ /* 0x000fe2000bf05270 */
[----:B------:R-:W-:Y:S01]  /*5510*/  IADD3 R149, PT, PT, R149, 0x1, RZ ;  /* 0x0000000195957810 */ /* 0x000fe20007ffe0ff */
[----:B------:R-:W-:Y:S02]  /*5520*/  USHF.L.U32 UR50, UR16, 0x7, URZ ;  /* 0x0000000710327899 */ /* 0x000fe400080006ff */
[----:B------:R-:W-:Y:S07]  /*5530*/  USHF.L.U32 UR49, UR20, 0x7, URZ ;  /* 0x0000000714317899 */ /* 0x000fee00080006ff */
[----:B------:R-:W2:Y:S01]  /*5540*/  @!UP0 LDCU.128 UR12, c[0x0][0xb10] ;  /* 0x00016200ff0c87ac */ /* 0x000ea20008000c00 */
[----:B------:R-:W3:Y:S01]  /*5550*/  @!UP0 LDCU UR5, c[0x0][0xb0c] ;  /* 0x00016180ff0587ac */ /* 0x000ee20008000800 */
[----:B------:R-:W4:Y:S01]  /*5560*/  @!UP0 LDCU UR10, c[0x0][0xb20] ;  /* 0x00016400ff0a87ac */ /* 0x000f220008000800 */
[----:B--2---:R-:W-:Y:S02]  /*5570*/  UIMAD.WIDE.U32 UR8, UR38, UR12, URZ ;  /* 0x0000000c260872a5 */ /* 0x004fe4000f8e00ff */
[----:B------:R-:W-:Y:S02]  /*5580*/  UIMAD.WIDE.U32 UR6, UR37, UR15, URZ ;  /* 0x0000000f250672a5 */ /* 0x000fe4000f8e00ff */
[----:B------:R-:W-:Y:S03]  /*5590*/  @!UP0 UISETP.NE.AND UP1, UPT, UR14, 0x1, UPT ;  /* 0x000000010e00888c */ /* 0x000fe6000bf25270 */
[----:B------:R-:W-:Y:S01]  /*55a0*/  @!UP0 UMOV UR4, UR9 ;  /* 0x0000000900048c82 */ /* 0x000fe20008000000 */
[----:B---3--:R-:W-:Y:S02]  /*55b0*/  @!UP0 UISETP.NE.AND UP2, UPT, UR5, 0x1, UPT ;  /* 0x000000010500888c */ /* 0x008fe4000bf45270 */
[----:B------:R-:W-:Y:S01]  /*55c0*/  @!UP0 USHF.R.U32.HI UR4, URZ, UR13, UR4 ;  /* 0x0000000dff048299 */ /* 0x000fe20008011604 */
[----:B------:R-:W-:Y:S02]  /*55d0*/  @!UP0 UMOV UR6, UR7 ;  /* 0x0000000700068c82 */ /* 0x000fe40008000000 */
[----:B----4-:R-:W-:Y:S02]  /*55e0*/  @!UP0 USHF.R.U32.HI UR6, URZ, UR10, UR6 ;  /* 0x0000000aff068299 */ /* 0x010fe40008011606 */
[----:B------:R-:W-:Y:S02]  /*55f0*/  @!UP0 USEL UR7, UR38, UR4, !UP2 ;  /* 0x0000000426078287 */ /* 0x000fe4000d000000 */
[----:B------:R-:W-:Y:S04]  /*5600*/  @!UP0 USEL UR6, UR37, UR6, !UP1 ;  /* 0x0000000625068287 */ /* 0x000fe8000c800000 */
[----:B------:R-:W-:Y:S02]  /*5610*/  @!UP0 UIADD3 UR4, UPT, UPT, -UR7, UR6, URZ ;  /* 0x0000000607048290 */ /* 0x000fe4000fffe1ff */
[----:B------:R-:W-:Y:S02]  /*5620*/  @!UP0 UIADD3 UR6, UPT, UPT, UR7, -UR6, URZ ;  /* 0x8000000607068290 */ /* 0x000fe4000fffe0ff */
[----:B------:R-:W-:Y:S02]  /*5630*/  @!UP0 UIMAD UR38, UR4, UR5, UR38 ;  /* 0x00000005042682a4 */ /* 0x000fe4000f8e0226 */
[----:B------:R-:W-:Y:S02]  /*5640*/  @!UP0 UIMAD UR37, UR6, UR14, UR37 ;  /* 0x0000000e062582a4 */ /* 0x000fe4000f8e0225 */
[----:B------:R-:W-:Y:S09]  /*5650*/  ULOP3.LUT UP0, URZ, UR62, 0x1b0, URZ, 0xc0, !UPT ;  /* 0x000001b03eff7892 */ /* 0x000ff2000f80c0ff */
[----:B------:R-:W-:Y:S05]  /*5660*/  BRA.U !UP0, `(.L_x_90) ;  /* 0x0000000108407547 */ /* 0x000fea000b800000 */
[----:B------:R-:W2:Y:S01]  /*5670*/  LDCU.64 UR8, c[0x4][0x80] ;  /* 0x01001000ff0877ac */ /* 0x000ea20008000a00 */
[----:B------:R-:W-:Y:S01]  /*5680*/  MOV R3, 0x0 ;  /* 0x0000000000037802 */ /* 0x000fe20000000f00 */
[----:B------:R-:W-:Y:S02]  /*5690*/  HFMA2 R12, -RZ, RZ, 0, 5.9604644775390625e-08 ;  /* 0x00000001ff0c7431 */ /* 0x000fe400000001ff */
[----:B------:R-:W-:Y:S02]  /*56a0*/  IMAD.MOV.U32 R8, RZ, RZ, 0x70 ;  /* 0x00000070ff087424 */ /* 0x000fe400078e00ff */
[----:B------:R-:W-:Y:S01]  /*56b0*/  IMAD.MOV.U32 R13, RZ, RZ, RZ ;  /* 0x000000ffff0d7224 */ /* 0x000fe200078e00ff */
[----:B------:R-:W3:Y:S01]  /*56c0*/  LDCU.64 UR6, c[0x4][0x88] ;  /* 0x01001100ff0677ac */ /* 0x000ee20008000a00 */
[----:B------:R-:W4:Y:S01]  /*56d0*/  LDC.64 R2, c[0x4][R3] ;  /* 0x0100000003027b82 */ /* 0x000f220000000a00 */
[----:B------:R-:W1:Y:S01]  /*56e0*/  LDCU.64 UR4, c[0x4][0x8] ;  /* 0x01000100ff0477ac */ /* 0x000e620008000a00 */
[----:B--2---:R-:W-:Y:S01]  /*56f0*/  MOV R5, UR9 ;  /* 0x0000000900057c02 */ /* 0x004fe20008000f00 */
[----:B------:R-:W-:Y:S01]  /*5700*/  IMAD.U32 R4, RZ, RZ, UR8 ;  /* 0x00000008ff047e24 */ /* 0x000fe2000f8e00ff */
[----:B---3--:R-:W-:Y:S01]  /*5710*/  MOV R7, UR7 ;  /* 0x0000000700077c02 */ /* 0x008fe20008000f00 */
[----:B------:R-:W-:Y:S01]  /*5720*/  IMAD.U32 R6, RZ, RZ, UR6 ;  /* 0x00000006ff067e24 */ /* 0x000fe2000f8e00ff */
[----:B-1----:R-:W-:Y:S01]  /*5730*/  MOV R11, UR5 ;  /* 0x00000005000b7c02 */ /* 0x002fe20008000f00 */
[----:B------:R-:W-:Y:S02]  /*5740*/  IMAD.U32 R10, RZ, RZ, UR4 ;  /* 0x00000004ff0a7e24 */ /* 0x000fe4000f8e00ff */
[----:B------:R-:W-:Y:S07]  /*5750*/  LEPC R20, `(.L_x_90) ;  /* 0x000000001014794e */ /* 0x000fee0000000000 */
[----:B----45:R-:W-:Y:S05]  /*5760*/  CALL.ABS.NOINC R2 ;  /* 0x0000000002007343 */ /* 0x030fea0003c00000 */
.L_x_90:
[----:B------:R-:W-:Y:S01]  /*5770*/  LOP3.LUT P0, RZ, R157, 0x1b0, RZ, 0xc0, !PT ;  /* 0x000001b09dff7812 */ /* 0x000fe2000780c0ff */
[----:B------:R-:W-:Y:S11]  /*5780*/  BSSY.RECONVERGENT B6, `(.L_x_91) ;  /* 0x0000013000067945 */ /* 0x000ff60003800200 */
[----:B------:R-:W-:Y:S01]  /*5790*/  @!UPT UIADD3 URZ, UPT, UPT, URZ, URZ, URZ ;  /* 0x000000fffffff290 */ /* 0x000fe2000fffe0ff */
[----:B------:R-:W-:Y:S05]  /*57a0*/  @!P0 BRA `(.L_x_92) ;  /* 0x0000000000408947 */ /* 0x000fea0003800000 */
        /* <DEDUP_REMOVED lines=16> */
.L_x_92:
[----:B------:R-:W-:Y:S05]  /*58b0*/  BSYNC.RECONVERGENT B6 ;  /* 0x0000000000067941 */ /* 0x000fea0003800200 */
.L_x_91:
[----:B------:R-:W-:Y:S01]  /*58c0*/  R2UR UR4, R148 ;  /* 0x00000000940472ca */ /* 0x000fe200000e0000 */
[----:B------:R-:W-:Y:S01]  /*58d0*/  UISETP.NE.U32.AND UP0, UPT, UR60, URZ, UPT ;  /* 0x000000ff3c00728c */ /* 0x000fe2000bf05070 */
[----:B------:R-:W-:Y:S02]  /*58e0*/  ISETP.NE.U32.AND P4, PT, R138, RZ, PT ;  /* 0x000000ff8a00720c */ /* 0x000fe40003f85070 */
[----:B------:R-:W-:Y:S01]  /*58f0*/  ISETP.NE.U32.AND P2, PT, RZ, UR56, PT ;  /* 0x00000038ff007c0c */ /* 0x000fe2000bf45070 */
[----:B------:R-:W-:Y:S01]  /*5900*/  UISETP.NE.AND.EX UP1, UPT, UR61, URZ, UPT, UP0 ;  /* 0x000000ff3d00728c */ /* 0x000fe2000bf25300 */
[----:B------:R-:W-:Y:S01]  /*5910*/  ISETP.NE.AND.EX P4, PT, R139, RZ, PT, P4 ;  /* 0x000000ff8b00720c */ /* 0x000fe20003f85340 */
[----:B------:R-:W-:Y:S01]  /*5920*/  UPLOP3.LUT UP0, UPT, UPT, UPT, UPT, 0x40, 0x4 ;  /* 0x000000000004789c */ /* 0x000fe20003f0e870 */
[----:B------:R-:W-:Y:S05]  /*5930*/  ISETP.NE.AND.EX P2, PT, RZ, UR57, PT, P2 ;  /* 0x00000039ff007c0c */ /* 0x000fea000bf45320 */
[----:B------:R-:W-:Y:S06]  /*5940*/  UISETP.NE.AND UP2, UPT, UR4, URZ, UPT ;  /* 0x000000ff0400728c */ /* 0x000fec000bf45270 */
[----:B------:R-:W-:Y:S05]  /*5950*/  PLOP3.LUT P1, PT, PT, PT, UP2, 0x80, 0x8 ;  /* 0x000000000008781c */ /* 0x000fea0003f2f028 */
[----:B------:R-:W-:Y:S06]  /*5960*/  @UP2 UPLOP3.LUT UP0, UPT, UPT, UPT, UP1, 0x80, 0x8 ;  /* 0x000000000008289c */ /* 0x000fec0003f0f010 */
[----:B------:R-:W-:Y:S01]  /*5970*/  PLOP3.LUT P0, PT, PT, PT, UP0, 0x80, 0x8 ;  /* 0x000000000008781c */ /* 0x000fe20003f0f008 */
[----:B------:R-:W-:Y:S01]  /*5980*/  @!UPT UIADD3 URZ, UPT, UPT, URZ, URZ, URZ ;  /* 0x000000fffffff290 */ /* 0x000fe2000fffe0ff */
[----:B------:R-:W-:Y:S11]  /*5990*/  BRA.U !UP1, `(.L_x_93) ;  /* 0x00000001093c7547 */ /* 0x000ff6000b800000 */
[----:B------:R-:W-:Y:S01]  /*59a0*/  UISETP.NE.U32.AND UP0, UPT, UR56, URZ, UPT ;  /* 0x000000ff3800728c */ /* 0x000fe2000bf05070 */
[----:B-1----:R-:W-:Y:S01]  /*59b0*/  HFMA2 R0, -RZ, RZ, 0, 5.9604644775390625e-08 ;  /* 0x00000001ff007431 */ /* 0x002fe200000001ff */
[----:B------:R-:W1:Y:S01]  /*59c0*/  LDCU.64 UR8, c[0x0][0x358] ;  /* 0x00006b00ff0877ac */ /* 0x000e620008000a00 */
[----:B------:R-:W-:Y:S01]  /*59d0*/  IMAD.MOV.U32 R145, RZ, RZ, 0x1 ;  /* 0x00000001ff917424 */ /* 0x000fe200078e00ff */
[----:B------:R-:W-:Y:S06]  /*59e0*/  UISETP.NE.AND.EX UP0, UPT, UR57, URZ, UPT, UP0 ;  /* 0x000000ff3900728c */ /* 0x000fec000bf05300 */
[----:B------:R-:W-:Y:S05]  /*59f0*/  PLOP3.LUT P3, PT, PT, PT, UP0, 0x80, 0x8 ;  /* 0x000000000008781c */ /* 0x000fea0003f6f008 */
[----:B------:R-:W2:Y:S01]  /*5a00*/  @UP0 LDCU.64 UR4, c[0x0][0x888] ;  /* 0x00011100ff0407ac */ /* 0x000ea20008000a00 */
[----:B------:R-:W-:Y:S07]  /*5a10*/  @UP0 UIMAD UR6, UR36, UR60, URZ ;  /* 0x0000003c240602a4 */ /* 0x000fee000f8e02ff */
[----:B------:R-:W-:Y:S01]  /*5a20*/  @!P3 PRMT R145, R0, 0x7610, R145 ;  /* 0x000076100091b816 */ /* 0x000fe20000000091 */
[----:B--2---:R-:W-:Y:S06]  /*5a30*/  @UP0 UIMAD.WIDE UR4, UR6, 0x4, UR4 ;  /* 0x00000004060408a5 */ /* 0x004fec000f8e0204 */
[----:B------:R-:W-:Y:S01]  /*5a40*/  IMAD.U32 R2, RZ, RZ, UR4 ;  /* 0x00000004ff027e24 */ /* 0x000fe2000f8e00ff */
[----:B------:R-:W-:Y:S04]  /*5a50*/  MOV R3, UR5 ;  /* 0x0000000500037c02 */ /* 0x000fe80008000f00 */
[----:B------:R-:W2:Y:S01]  /*5a60*/  @!UP0 LDCU UR4, c[0x0][0x880] ;  /* 0x00011000ff0487ac */ /* 0x000ea20008000800 */
[----:B-1---5:R3:W5:Y:S02]  /*5a70*/  @P3 LDG.E R72, desc[UR8][R2.64] ;  /* 0x0000000802483981 */ /* 0x022764000c1e1900 */
[----:B--23--:R-:W-:Y:S02]  /*5a80*/  @!P3 IMAD.U32 R72, RZ, RZ, UR4 ;  /* 0x00000004ff48be24 */ /* 0x00cfe4000f8e00ff */
.L_x_93:
[----:B------:R-:W-:Y:S05]  /*5a90*/  @!P4 BRA `(.L_x_94) ;  /* 0x000000000024c947 */ /* 0x000fea0003800000 */
[----:B------:R-:W-:Y:S01]  /*5aa0*/  ISETP.NE.U32.AND P3, PT, R136, RZ, PT ;  /* 0x000000ff8800720c */ /* 0x000fe20003f65070 */
[----:B------:R-:W2:Y:S03]  /*5ab0*/  LDCU.64 UR4, c[0x0][0x358] ;  /* 0x00006b00ff0477ac */ /* 0x000ea60008000a00 */
[----:B------:R-:W-:Y:S11]  /*5ac0*/  ISETP.NE.AND.EX P3, PT, R137, RZ, PT, P3 ;  /* 0x000000ff8900720c */ /* 0x000ff60003f65330 */
[----:B------:R-:W-:Y:S02]  /*5ad0*/  @!UPT UIADD3 URZ, UPT, UPT, URZ, URZ, URZ ;  /* 0x000000fffffff290 */ /* 0x000fe4000fffe0ff */
[----:B------:R-:W3:Y:S01]  /*5ae0*/  @P3 LDC.64 R2, c[0x0][0x8a8] ;  /* 0x00022a00ff023b82 */ /* 0x000ee20000000a00 */
[----:B-1----:R-:W-:Y:S04]  /*5af0*/  @P3 IMAD R0, R138, UR36, RZ ;  /* 0x000000248a003c24 */ /* 0x002fe8000f8e02ff */
[----:B---3--:R-:W-:Y:S05]  /*5b00*/  @P3 IMAD.WIDE R2, R0, 0x4, R2 ;  /* 0x0000000400023825 */ /* 0x008fea00078e0202 */
[----:B--2--5:R2:W5:Y:S02]  /*5b10*/  @P3 LDG.E R70, desc[UR4][R2.64] ;  /* 0x0000000402463981 */ /* 0x024564000c1e1900 */
[----:B--2---:R-:W3:Y:S02]  /*5b20*/  @!P3 LDC R70, c[0x0][0x8a0] ;  /* 0x00022800ff46bb82 */ /* 0x004ee40000000800 */
.L_x_94:
[----:B-----5:R-:W-:Y:S01]  /*5b30*/  ISETP.NE.AND P4, PT, R72, RZ, PT ;  /* 0x000000ff4800720c */ /* 0x020fe20003f85270 */
[----:B------:R-:W-:Y:S01]  /*5b40*/  BSSY B1, `(.L_x_95) ;  /* 0x0000048000017945 */ /* 0x000fe20003800000 */
[----:B------:R-:W-:Y:S01]  /*5b50*/  SEL R7, RZ, 0xffffffff, P2 ;  /* 0xffffffffff077807 */ /* 0x000fe20001000000 */
[----:B------:R-:W-:Y:S01]  /*5b60*/  IMAD.MOV.U32 R79, RZ, RZ, 0x1 ;  /* 0x00000001ff4f7424 */ /* 0x000fe200078e00ff */
[----:B------:R-:W-:Y:S01]  /*5b70*/  LOP3.LUT P3, RZ, R145, 0xff, RZ, 0xc0, !PT ;  /* 0x000000ff91ff7812 */ /* 0x000fe2000786c0ff */
[C---:B------:R-:W-:Y:S01]  /*5b80*/  IMAD R71, R68.reuse, 0x80, R69 ;  /* 0x0000008044477824 */ /* 0x040fe200078e0245 */
[----:B-1----:R-:W-:Y:S02]  /*5b90*/  @P1 SEL R0, RZ, 0xffffffff, P4 ;  /* 0xffffffffff001807 */ /* 0x002fe40002000000 */
[----:B------:R-:W-:Y:S02]  /*5ba0*/  CS2R R90, SRZ ;  /* 0x00000000005a7805 */ /* 0x000fe4000001ff00 */
[----:B------:R-:W-:Y:S02]  /*5bb0*/  LEA R3, R151, UR44, 0x3 ;  /* 0x0000002c97037c11 */ /* 0x000fe4000f8e18ff */
[----:B------:R-:W-:Y:S02]  /*5bc0*/  CS2R R88, SRZ ;  /* 0x0000000000587805 */ /* 0x000fe4000001ff00 */
[----:B------:R-:W-:Y:S02]  /*5bd0*/  @P0 SEL R0, R7, R0, !P3 ;  /* 0x0000000007000207 */ /* 0x000fe40005800000 */
[----:B------:R-:W-:Y:S02]  /*5be0*/  CS2R R86, SRZ ;  /* 0x0000000000567805 */ /* 0x000fe4000001ff00 */
[----:B------:R-:W-:Y:S02]  /*5bf0*/  LEA R78, R68, UR44, 0x3 ;  /* 0x0000002c444e7c11 */ /* 0x000fe4000f8e18ff */
[----:B------:R-:W-:Y:S02]  /*5c00*/  CS2R R84, SRZ ;  /* 0x0000000000547805 */ /* 0x000fe4000001ff00 */
[----:B------:R-:W-:Y:S02]  /*5c10*/  @P1 LOP3.LUT R0, R0, 0x1, RZ, 0xc0, !PT ;  /* 0x0000000100001812 */ /* 0x000fe400078ec0ff */
[----:B------:R-:W-:Y:S02]  /*5c20*/  CS2R R82, SRZ ;  /* 0x0000000000527805 */ /* 0x000fe4000001ff00 */
[----:B------:R-:W-:Y:S02]  /*5c30*/  SHF.L.U32 R5, R153, 0x1f, RZ ;  /* 0x0000001f99057819 */ /* 0x000fe400000006ff */
[----:B------:R-:W-:Y:S02]  /*5c40*/  CS2R R80, SRZ ;  /* 0x0000000000507805 */ /* 0x000fe4000001ff00 */
[----:B------:R-:W-:Y:S02]  /*5c50*/  ISETP.NE.U32.OR P6, PT, R0, 0x1, !P1 ;  /* 0x000000010000780c */ /* 0x000fe40004fc5470 */
[----:B------:R-:W-:Y:S02]  /*5c60*/  CS2R R94, SRZ ;  /* 0x00000000005e7805 */ /* 0x000fe4000001ff00 */
[----:B------:R-:W-:Y:S02]  /*5c70*/  PLOP3.LUT P2, PT, PT, PT, UP1, 0x80, 0x8 ;  /* 0x000000000008781c */ /* 0x000fe40003f4f018 */
[----:B------:R-:W-:Y:S02]  /*5c80*/  CS2R R92, SRZ ;  /* 0x00000000005c7805 */ /* 0x000fe4000001ff00 */
[----:B------:R-:W-:Y:S02]  /*5c90*/  SEL R0, RZ, 0xffffffff, P4 ;  /* 0xffffffffff007807 */ /* 0x000fe40002000000 */
[----:B------:R-:W-:Y:S03]  /*5ca0*/  P2R R96, PR, RZ, 0x40 ;  /* 0x00000040ff607803 */ /* 0x000fe60000000000 */
[----:B------:R-:W-:Y:S04]  /*5cb0*/  @P6 SHF.L.U32 R2, R150, 0x1f, RZ ;  /* 0x0000001f96026819 */ /* 0x000fe800000006ff */
[----:B------:R-:W-:Y:S01]  /*5cc0*/  @P2 SEL R0, R7, R0, !P3 ;  /* 0x0000000007002207 */ /* 0x000fe20005800000 */
[----:B------:R-:W1:Y:S03]  /*5cd0*/  @P6 SYNCS.PHASECHK.TRANS64.TRYWAIT P1, [R3+URZ+0x60], R2 ;  /* 0x00006002030065a7 */ /* 0x000e6600080211ff */
[----:B------:R-:W-:Y:S04]  /*5ce0*/  LOP3.LUT R0, R0, 0x1, RZ, 0xc0, !PT ;  /* 0x0000000100007812 */ /* 0x000fe800078ec0ff */
[----:B------:R-:W-:Y:S04]  /*5cf0*/  ISETP.NE.U32.AND P5, PT, R0, 0x1, PT ;  /* 0x000000010000780c */ /* 0x000fe80003fa5070 */
[----:B------:R-:W-:Y:S01]  /*5d00*/  P2R R108, PR, RZ, 0x20 ;  /* 0x00000020ff6c7803 */ /* 0x000fe20000000000 */
[----:B------:R2:W4:Y:S01]  /*5d10*/  SYNCS.PHASECHK.TRANS64.TRYWAIT P0, [R78+URZ+0xb0], R5 ;  /* 0x0000b0054e0075a7 */ /* 0x00052200080011ff */
[----:B-1----:R-:W-:Y:S01]  /*5d20*/  @P6 SEL R79, RZ, 0x1, !P1 ;  /* 0x00000001ff4f6807 */ /* 0x002fe20004800000 */
[----:B--2---:R-:W-:Y:S06]  /*5d30*/  @!P6 BRA `(.L_x_96) ;  /* 0x0000000000a0e947 */ /* 0x004fec0003800000 */
[----:B------:R-:W-:Y:S01]  /*5d40*/  @P5 IMAD R7, R151, 0x2000, R144 ;  /* 0x0000200097075824 */ /* 0x000fe200078e0290 */
[----:B------:R-:W-:Y:S01]  /*5d50*/  ISETP.NE.AND P1, PT, R79, RZ, PT ;  /* 0x000000ff4f00720c */ /* 0x000fe20003f25270 */
[----:B------:R-:W-:Y:S01]  /*5d60*/  BSSY B0, `(.L_x_97) ;  /* 0x0000011000007945 */ /* 0x000fe20003800000 */
[----:B------:R-:W-:Y:S01]  /*5d70*/  CS2R R94, SRZ ;  /* 0x00000000005e7805 */ /* 0x000fe2000001ff00 */
[----:B------:R-:W-:Y:S01]  /*5d80*/  @P5 VIADD R9, R7, UR44 ;  /* 0x0000002c07095c36 */ /* 0x000fe20008000000 */
[----:B------:R-:W-:Y:S02]  /*5d90*/  CS2R R92, SRZ ;  /* 0x00000000005c7805 */ /* 0x000fe4000001ff00 */
[----:B------:R-:W-:Y:S02]  /*5da0*/  CS2R R82, SRZ ;  /* 0x0000000000527805 */ /* 0x000fe4000001ff00 */
[----:B------:R-:W-:Y:S01]  /*5db0*/  CS2R R80, SRZ ;  /* 0x0000000000507805 */ /* 0x000fe2000001ff00 */
[--C-:B------:R-:W-:Y:S01]  /*5dc0*/  @P5 IMAD.IADD R6, R156, 0x1, R9.reuse ;  /* 0x000000019c065824 */ /* 0x100fe200078e0209 */
[----:B------:R-:W-:Y:S01]  /*5dd0*/  CS2R R86, SRZ ;  /* 0x0000000000567805 */ /* 0x000fe2000001ff00 */
[--C-:B------:R-:W-:Y:S01]  /*5de0*/  @P5 IMAD.IADD R4, R155, 0x1, R9.reuse ;  /* 0x000000019b045824 */ /* 0x100fe200078e0209 */
[----:B------:R-:W-:Y:S01]  /*5df0*/  CS2R R84, SRZ ;  /* 0x0000000000547805 */ /* 0x000fe2000001ff00 */
[----:B------:R-:W-:Y:S01]  /*5e00*/  @P5 IMAD R2, R154, 0x10, R9 ;  /* 0x000000109a025824 */ /* 0x000fe200078e0209 */
[----:B------:R-:W-:Y:S02]  /*5e10*/  CS2R R90, SRZ ;  /* 0x00000000005a7805 */ /* 0x000fe4000001ff00 */
[----:B------:R-:W-:Y:S01]  /*5e20*/  CS2R R88, SRZ ;  /* 0x0000000000587805 */ /* 0x000fe2000001ff00 */
[----:B------:R-:W-:Y:S06]  /*5e30*/  @P1 BRA `(.L_x_98) ;  /* 0x00000000000c1947 */ /* 0x000fec0003800000 */
[----:B------:R-:W-:Y:S04]  /*5e40*/  SHF.L.U32 R0, R150, 0x1f, RZ ;  /* 0x0000001f96007819 */ /* 0x000fe800000006ff */
[----:B------:R-:W1:Y:S02]  /*5e50*/  SYNCS.PHASECHK.TRANS64.TRYWAIT P1, [R3+URZ+0x60], R0 ;  /* 0x00006000030075a7 */ /* 0x000e6400080211ff */
[----:B-1----:R-:W-:Y:S05]  /*5e60*/  @!P1 BRA `(.L_x_99) ;  /* 0x00000034008c9947 */ /* 0x002fea0003800000 */
.L_x_98:
[----:B------:R-:W-:Y:S05]  /*5e70*/  BSYNC B0 ;  /* 0x0000000000007941 */ /* 0x000fea0003800000 */
.L_x_97:
[----:B------:R-:W-:Y:S01]  /*5e80*/  ISETP.NE.AND P1, PT, R108, RZ, PT ;  /* 0x000000ff6c00720c */ /* 0x000fe20003f25270 */
[----:B-1----:R-:W-:Y:S02]  /*5e90*/  VIADD R3, R3, 0x70 ;  /* 0x0000007003037836 */ /* 0x002fe40000000000 */
[----:B------:R-:W-:Y:S02]  /*5ea0*/  IMAD.U32 R0, RZ, RZ, UR45 ;  /* 0x0000002dff007e24 */ /* 0x000fe4000f8e00ff */
[----:B------:R-:W-:Y:S03]  /*5eb0*/  VIADD R151, R151, 0x1 ;  /* 0x0000000197977836 */ /* 0x000fe60000000000 */
[----:B------:R-:W-:Y:S05]  /*5ec0*/  PRMT R0, R0, 0x654, R3 ;  /* 0x0000065400007816 */ /* 0x000fea0000000003 */
[----:B------:R1:W2:Y:S04]  /*5ed0*/  @P1 LDS.128 R92, [R7+UR44+0x200] ;  /* 0x0002002c075c1984 */ /* 0x0002a80008000c00 */
[----:B------:R1:W1:Y:S04]  /*5ee0*/  @P1 LDS.128 R80, [R6+0x200] ;  /* 0x0002000006501984 */ /* 0x0002680000000c00 */
[----:B------:R1:W1:Y:S04]  /*5ef0*/  @P1 LDS.128 R84, [R4+0x200] ;  /* 0x0002000004541984 */ /* 0x0002680000000c00 */
[----:B------:R1:W1:Y:S01]  /*5f00*/  @P1 LDS.128 R88, [R2+0x200] ;  /* 0x0002000002581984 */ /* 0x0002620000000c00 */
[C---:B------:R-:W-:Y:S01]  /*5f10*/  ISETP.NE.AND P1, PT, R151.reuse, 0x2, PT ;  /* 0x000000029700780c */ /* 0x040fe20003f25270 */
[----:B------:R-:W-:Y:S01]  /*5f20*/  @!PT LDS RZ, [RZ] ;  /* 0x00000000fffff984 */ /* 0x000fe20000000800 */
[----:B------:R-:W-:Y:S01]  /*5f30*/  @!PT LDS RZ, [RZ] ;  /* 0x00000000fffff984 */ /* 0x000fe20000000800 */
[----:B------:R-:W-:Y:S01]  /*5f40*/  @!PT LDS RZ, [RZ] ;  /* 0x00000000fffff984 */ /* 0x000fe20000000800 */
[----:B------:R-:W-:Y:S01]  /*5f50*/  @!PT LDS RZ, [RZ] ;  /* 0x00000000fffff984 */ /* 0x000fe20000000800 */
[----:B------:R5:W-:Y:S06]  /*5f60*/  MEMBAR.ALL.CTA ;  /* 0x0000000000007992 */ /* 0x000bec0000008000 */
[----:B-----5:R-:W5:Y:S01]  /*5f70*/  FENCE.VIEW.ASYNC.S ;  /* 0x00000000000073c6 */ /* 0x020f620000000000 */
[----:B------:R-:W-:Y:S02]  /*5f80*/  SEL R3, RZ, 0x1, P1 ;  /* 0x00000001ff037807 */ /* 0x000fe40000800000 */
[----:B------:R-:W-:Y:S02]  /*5f90*/  SEL R151, R151, RZ, P1 ;  /* 0x000000ff97977207 */ /* 0x000fe40000800000 */
[----:B------:R-:W-:Y:S01]  /*5fa0*/  LOP3.LUT R150, R150, R3, RZ, 0x3c, !PT ;  /* 0x0000000396967212 */ /* 0x000fe200078e3cff */
[----:B-----5:R1:W-:Y:S06]  /*5fb0*/  SYNCS.ARRIVE.TRANS64.RED.A1T0 RZ, [R0+URZ], RZ ;  /* 0x000000ff00ff79a7 */ /* 0x0203ec00081004ff */
.L_x_96:
[----:B------:R-:W-:Y:S05]  /*5fc0*/  BSYNC B1 ;  /* 0x0000000000017941 */ /* 0x000fea0003800000 */
.L_x_95:
[----:B------:R-:W-:Y:S04]  /*5fd0*/  SHF.R.U32.HI R3, RZ, 0x15, R71 ;  /* 0x00000015ff037819 */ /* 0x000fe80000011647 */
[----:B------:R-:W-:Y:S01]  /*5fe0*/  LOP3.LUT P1, RZ, R3, 0x3, R146, 0x48, !PT ;  /* 0x0000000303ff7812 */ /* 0x000fe20007824892 */
[----:B------:R-:W-:Y:S01]  /*5ff0*/  @!UPT UIADD3 URZ, UPT, UPT, URZ, URZ, URZ ;  /* 0x000000fffffff290 */ /* 0x000fe2000fffe0ff */
[----:B----4-:R-:W-:Y:S11]  /*6000*/  @P0 BRA `(.L_x_100) ;  /* 0x0000000000080947 */ /* 0x010ff60003800000 */
[----:B------:R-:W4:Y:S02]  /*6010*/  SYNCS.PHASECHK.TRANS64.TRYWAIT P0, [R78+URZ+0xb0], R5 ;  /* 0x0000b0054e0075a7 */ /* 0x000f2400080011ff */
[----:B----4-:R-:W-:Y:S05]  /*6020*/  @!P0 BRA `(.L_x_101) ;  /* 0x0000003400308947 */ /* 0x010fea0003800000 */
.L_x_100:
[----:B------:R-:W-:Y:S05]  /*6030*/  @!P1 BRA `(.L_x_102) ;  /* 0x0000000000409947 */ /* 0x000fea0003800000 */
[----:B------:R-:W4:Y:S01]  /*6040*/  LDCU.64 UR8, c[0x4][0x70] ;  /* 0x01000e00ff0877ac */ /* 0x000f220008000a00 */
[----:B------:R-:W-:Y:S01]  /*6050*/  MOV R3, 0x0 ;  /* 0x0000000000037802 */ /* 0x000fe20000000f00 */
[----:B------:R-:W-:Y:S02]  /*6060*/  HFMA2 R12, -RZ, RZ, 0, 5.9604644775390625e-08 ;  /* 0x00000001ff0c7431 */ /* 0x000fe400000001ff */
[----:B------:R-:W-:Y:S02]  /*6070*/  IMAD.MOV.U32 R8, RZ, RZ, 0x192 ;  /* 0x00000192ff087424 */ /* 0x000fe400078e00ff */
[----:B------:R-:W-:Y:S01]  /*6080*/  IMAD.MOV.U32 R13, RZ, RZ, RZ ;  /* 0x000000ffff0d7224 */ /* 0x000fe200078e00ff */
[----:B------:R-:W5:Y:S01]  /*6090*/  LDCU.64 UR6, c[0x4][0x78] ;  /* 0x01000f00ff0677ac */ /* 0x000f620008000a00 */
[----:B-1----:R-:W1:Y:S01]  /*60a0*/  LDC.64 R2, c[0x4][R3] ;  /* 0x0100000003027b82 */ /* 0x002e620000000a00 */
[----:B------:R-:W2:Y:S01]  /*60b0*/  LDCU.64 UR4, c[0x4][0x10] ;  /* 0x01000200ff0477ac */ /* 0x000ea20008000a00 */
[----:B----4-:R-:W-:Y:S01]  /*60c0*/  MOV R5, UR9 ;  /* 0x0000000900057c02 */ /* 0x010fe20008000f00 */
[----:B------:R-:W-:Y:S01]  /*60d0*/  IMAD.U32 R4, RZ, RZ, UR8 ;  /* 0x00000008ff047e24 */ /* 0x000fe2000f8e00ff */
[----:B-----5:R-:W-:Y:S01]  /*60e0*/  MOV R7, UR7 ;  /* 0x0000000700077c02 */ /* 0x020fe20008000f00 */
[----:B------:R-:W-:Y:S01]  /*60f0*/  IMAD.U32 R6, RZ, RZ, UR6 ;  /* 0x00000006ff067e24 */ /* 0x000fe2000f8e00ff */
[----:B--2---:R-:W-:Y:S01]  /*6100*/  MOV R11, UR5 ;  /* 0x00000005000b7c02 */ /* 0x004fe20008000f00 */
[----:B------:R-:W-:Y:S02]  /*6110*/  IMAD.U32 R10, RZ, RZ, UR4 ;  /* 0x00000004ff0a7e24 */ /* 0x000fe4000f8e00ff */
[----:B------:R-:W-:Y:S07]  /*6120*/  LEPC R20, `(.L_x_102) ;  /* 0x000000001014794e */ /* 0x000fee0000000000 */
[----:B-1-3--:R-:W-:Y:S05]  /*6130*/  CALL.ABS.NOINC R2 ;  /* 0x0000000002007343 */ /* 0x00afea0003c00000 */
.L_x_102:
[----:B--2---:R-:W-:Y:S01]  /*6140*/  SHF.L.U32 R75, R92, 0x10, RZ ;  /* 0x000000105c4b7819 */ /* 0x004fe200000006ff */
[----:B------:R-:W-:Y:S05]  /*6150*/  WARPSYNC.ALL ;  /* 0x0000000000007948 */ /* 0x000fea0003800000 */
[----:B------:R-:W-:Y:S01]  /*6160*/  R2UR UR4, R71 ;  /* 0x00000000470472ca */ /* 0x000fe200000e0000 */
[----:B------:R-:W-:Y:S01]  /*6170*/  BSSY.RECONVERGENT B0, `(.L_x_103) ;  /* 0x0000121000007945 */ /* 0x000fe20003800200 */
[----:B------:R-:W-:Y:S02]  /*6180*/  ISETP.NE.AND P6, PT, R96, RZ, PT ;  /* 0x000000ff6000720c */ /* 0x000fe40003fc5270 */
[----:B------:R-:W-:Y:S02]  /*6190*/  IADD3 R110, PT, PT, R144, UR44, RZ ;  /* 0x0000002c906e7c10 */ /* 0x000fe4000fffe0ff */
[----:B------:R-:W-:Y:S02]  /*61a0*/  SHF.L.U32 R109, R154, 0x4, RZ ;  /* 0x000000049a6d7819 */ /* 0x000fe400000006ff */
[-C--:B------:R-:W-:Y:S02]  /*61b0*/  IADD3 R161, PT, PT, R156, R110.reuse, RZ ;  /* 0x0000006e9ca17210 */ /* 0x080fe40007ffe0ff */
[----:B------:R-:W-:Y:S02]  /*61c0*/  IADD3 R160, PT, PT, R155, R110, RZ ;  /* 0x0000006e9ba07210 */ /* 0x000fe40007ffe0ff */
[----:B------:R-:W-:Y:S01]  /*61d0*/  IADD3 R159, PT, PT, R110, R109, RZ ;  /* 0x0000006d6e9f7210 */ /* 0x000fe20007ffe0ff */
[----:B-1--4-:R-:W3:Y:S01]  /*61e0*/  LDTM.x64 R4, tmem[UR4] ;  /* 0x00000004000479ee */ /* 0x012ee20008340000 */
[C---:B------:R-:W-:Y:S02]  /*61f0*/  PRMT R73, R92.reuse, 0x8880, RZ ;  /* 0x000088805c497816 */ /* 0x040fe400000000ff */
[----:B------:R-:W-:Y:S02]  /*6200*/  SHF.R.S32.HI R75, RZ, 0x18, R75 ;  /* 0x00000018ff4b7819 */ /* 0x000fe4000001144b */
[----:B------:R-:W-:Y:S02]  /*6210*/  SHF.R.S32.HI R76, RZ, 0x18, R93 ;  /* 0x00000018ff4c7819 */ /* 0x000fe4000001145d */
[----:B------:R-:W-:Y:S02]  /*6220*/  SHF.L.U32 R74, R92, 0x8, RZ ;  /* 0x000000085c4a7819 */ /* 0x000fe400000006ff */
[----:B------:R-:W-:Y:S02]  /*6230*/  SHF.L.U32 R77, R93, 0x8, RZ ;  /* 0x000000085d4d7819 */ /* 0x000fe400000006ff */
[----:B------:R-:W-:Y:S02]  /*6240*/  SHF.R.S32.HI R74, RZ, 0x18, R74 ;  /* 0x00000018ff4a7819 */ /* 0x000fe4000001144a */
[----:B------:R-:W-:Y:S02]  /*6250*/  SHF.R.S32.HI R77, RZ, 0x18, R77 ;  /* 0x00000018ff4d7819 */ /* 0x000fe4000001144d */
[----:B------:R-:W-:Y:S02]  /*6260*/  ISETP.NE.AND P0, PT, R158, RZ, PT ;  /* 0x000000ff9e00720c */ /* 0x000fe40003f05270 */
[----:B------:R-:W-:Y:S02]  /*6270*/  LEA R111, R151, UR44, 0x3 ;  /* 0x0000002c976f7c11 */ /* 0x000fe4000f8e18ff */
[----:B------:R-:W-:Y:S01]  /*6280*/  @P6 SHF.L.U32 R116, R150, 0x1f, RZ ;  /* 0x0000001f96746819 */ /* 0x000fe200000006ff */
[C---:B---3--:R-:W-:Y:S02]  /*6290*/  IMAD R0, R70.reuse, R4, RZ ;  /* 0x0000000446007224 */ /* 0x048fe400078e02ff */
[C---:B------:R-:W-:Y:S02]  /*62a0*/  IMAD R2, R70.reuse, R5, RZ ;  /* 0x0000000546027224 */ /* 0x040fe400078e02ff */
[----:B------:R-:W-:Y:S02]  /*62b0*/  IMAD R3, R70, R6, RZ ;  /* 0x0000000646037224 */ /* 0x000fe400078e02ff */
[-C--:B------:R-:W-:Y:S01]  /*62c0*/  IMAD R0, R73, R72.reuse, R0 ;  /* 0x0000004849007224 */ /* 0x080fe200078e0200 */
[----:B------:R-:W-:Y:S01]  /*62d0*/  SHF.R.S32.HI R73, RZ, 0x18, R92 ;  /* 0x00000018ff497819 */ /* 0x000fe2000001145c */
[-C--:B------:R-:W-:Y:S01]  /*62e0*/  IMAD R2, R75, R72.reuse, R2 ;  /* 0x000000484b027224 */ /* 0x080fe200078e0202 */
[C---:B------:R-:W-:Y:S01]  /*62f0*/  PRMT R75, R93.reuse, 0x8880, RZ ;  /* 0x000088805d4b7816 */ /* 0x040fe200000000ff */
[----:B------:R-:W-:Y:S01]  /*6300*/  IMAD R3, R74, R72, R3 ;  /* 0x000000484a037224 */ /* 0x000fe200078e0203 */
[----:B------:R-:W-:Y:S01]  /*6310*/  SHF.L.U32 R74, R93, 0x10, RZ ;  /* 0x000000105d4a7819 */ /* 0x000fe200000006ff */
[C---:B------:R-:W-:Y:S02]  /*6320*/  IMAD R7, R70.reuse, R7, RZ ;  /* 0x0000000746077224 */ /* 0x040fe400078e02ff */
[C---:B------:R-:W-:Y:S01]  /*6330*/  IMAD R4, R70.reuse, R8, RZ ;  /* 0x0000000846047224 */ /* 0x040fe200078e02ff */
[----:B------:R-:W-:Y:S01]  /*6340*/  SHF.R.S32.HI R74, RZ, 0x18, R74 ;  /* 0x00000018ff4a7819 */ /* 0x000fe2000001144a */
[----:B------:R-:W-:Y:S02]  /*6350*/  IMAD R5, R70, R9, RZ ;  /* 0x0000000946057224 */ /* 0x000fe400078e02ff */
[-C--:B------:R-:W-:Y:S01]  /*6360*/  IMAD R7, R73, R72.reuse, R7 ;  /* 0x0000004849077224 */ /* 0x080fe200078e0207 */
[C---:B------:R-:W-:Y:S01]  /*6370*/  PRMT R73, R94.reuse, 0x8880, RZ ;  /* 0x000088805e497816 */ /* 0x040fe200000000ff */
[----:B------:R-:W-:Y:S01]  /*6380*/  IMAD R4, R75, R72, R4 ;  /* 0x000000484b047224 */ /* 0x000fe200078e0204 */
[----:B------:R-:W-:Y:S01]  /*6390*/  SHF.L.U32 R75, R94, 0x8, RZ ;  /* 0x000000085e4b7819 */ /* 0x000fe200000006ff */
[----:B------:R-:W-:Y:S01]  /*63a0*/  IMAD R6, R70, R10, RZ ;  /* 0x0000000a46067224 */ /* 0x000fe200078e02ff */
[----:B------:R-:W-:Y:S01]  /*63b0*/  I2IP.S8.S32.SAT R97, R7, R3, RZ ;  /* 0x0000000307617239 */ /* 0x000fe200000014ff */
[----:B------:R-:W-:Y:S01]  /*63c0*/  IMAD R5, R74, R72, R5 ;  /* 0x000000484a057224 */ /* 0x000fe200078e0205 */
[----:B------:R-:W-:Y:S01]  /*63d0*/  SHF.L.U32 R74, R94, 0x10, RZ ;  /* 0x000000105e4a7819 */ /* 0x000fe200000006ff */
[----:B------:R-:W-:Y:S01]  /*63e0*/  IMAD R11, R70, R11, RZ ;  /* 0x0000000b460b7224 */ /* 0x000fe200078e02ff */
[----:B------:R-:W-:Y:S01]  /*63f0*/  I2IP.S8.S32.SAT R96, R2, R0, R97 ;  /* 0x0000000002607239 */ /* 0x000fe20000001461 */
[C---:B------:R-:W-:Y:S01]  /*6400*/  IMAD R8, R70.reuse, R12, RZ ;  /* 0x0000000c46087224 */ /* 0x040fe200078e02ff */
[----:B------:R-:W-:Y:S01]  /*6410*/  SHF.R.S32.HI R74, RZ, 0x18, R74 ;  /* 0x00000018ff4a7819 */ /* 0x000fe2000001144a */
[-C--:B------:R-:W-:Y:S01]  /*6420*/  IMAD R6, R77, R72.reuse, R6 ;  /* 0x000000484d067224 */ /* 0x080fe200078e0206 */
[----:B------:R-:W-:Y:S01]  /*6430*/  SHF.R.S32.HI R75, RZ, 0x18, R75 ;  /* 0x00000018ff4b7819 */ /* 0x000fe2000001144b */
[----:B------:R-:W-:Y:S01]  /*6440*/  IMAD R9, R70, R13, RZ ;  /* 0x0000000d46097224 */ /* 0x000fe200078e02ff */
[----:B------:R-:W-:Y:S01]  /*6450*/  SHF.L.U32 R77, R95, 0x8, RZ ;  /* 0x000000085f4d7819 */ /* 0x000fe200000006ff */
[-C--:B------:R-:W-:Y:S01]  /*6460*/  IMAD R11, R76, R72.reuse, R11 ;  /* 0x000000484c0b7224 */ /* 0x080fe200078e020b */
[----:B------:R-:W-:Y:S01]  /*6470*/  SHF.R.S32.HI R76, RZ, 0x18, R95 ;  /* 0x00000018ff4c7819 */ /* 0x000fe2000001145f */
[----:B------:R-:W-:Y:S01]  /*6480*/  IMAD R8, R73, R72, R8 ;  /* 0x0000004849087224 */ /* 0x000fe200078e0208 */
[----:B------:R-:W-:Y:S01]  /*6490*/  SHF.R.S32.HI R73, RZ, 0x18, R94 ;  /* 0x00000018ff497819 */ /* 0x000fe2000001145e */
[----:B------:R-:W-:Y:S01]  /*64a0*/  IMAD R10, R70, R14, RZ ;  /* 0x0000000e460a7224 */ /* 0x000fe200078e02ff */
[----:B------:R-:W-:Y:S01]  /*64b0*/  I2IP.S8.S32.SAT R98, R11, R6, RZ ;  /* 0x000000060b627239 */ /* 0x000fe200000014ff */
[----:B------:R-:W-:Y:S01]  /*64c0*/  IMAD R9, R74, R72, R9 ;  /* 0x000000484a097224 */ /* 0x000fe200078e0209 */
[----:B------:R-:W-:Y:S01]  /*64d0*/  SHF.R.S32.HI R77, RZ, 0x18, R77 ;  /* 0x00000018ff4d7819 */ /* 0x000fe2000001144d */
[----:B------:R-:W-:Y:S01]  /*64e0*/  IMAD.U32 R74, R95, 0x10000, RZ ;  /* 0x000100005f4a7824 */ /* 0x000fe200078e00ff */
[----:B------:R-:W-:Y:S01]  /*64f0*/  I2IP.S8.S32.SAT R97, R5, R4, R98 ;  /* 0x0000000405617239 */ /* 0x000fe20000001462 */
[C---:B------:R-:W-:Y:S02]  /*6500*/  IMAD R15, R70.reuse, R15, RZ ;  /* 0x0000000f460f7224 */ /* 0x040fe400078e02ff */
[----:B------:R-:W-:Y:S01]  /*6510*/  IMAD R10, R75, R72, R10 ;  /* 0x000000484b0a7224 */ /* 0x000fe200078e020a */
[----:B------:R-:W-:Y:S01]  /*6520*/  PRMT R75, R95, 0x8880, RZ ;  /* 0x000088805f4b7816 */ /* 0x000fe200000000ff */
        /* <DEDUP_REMOVED lines=11> */
[C---:B------:R-:W-:Y:S01]  /*65e0*/  IMAD R19, R70.reuse, R19, RZ ;  /* 0x0000001346137224 */ /* 0x040fe200078e02ff */
[----:B------:R-:W-:Y:S01]  /*65f0*/  I2IP.S8.S32.SAT R98, R9, R8, R98 ;  /* 0x0000000809627239 */ /* 0x000fe20000001462 */
[C---:B------:R-:W-:Y:S01]  /*6600*/  IMAD R16, R70.reuse, R20, RZ ;  /* 0x0000001446107224 */ /* 0x040fe200078e02ff */
[----:B------:R-:W-:Y:S01]  /*6610*/  SHF.R.S32.HI R74, RZ, 0x18, R74 ;  /* 0x00000018ff4a7819 */ /* 0x000fe2000001144a */
[-C--:B------:R-:W-:Y:S01]  /*6620*/  IMAD R14, R77, R72.reuse, R14 ;  /* 0x000000484d0e7224 */ /* 0x080fe200078e020e */
[----:B------:R-:W-:Y:S01]  /*6630*/  SHF.R.S32.HI R75, RZ, 0x18, R75 ;  /* 0x00000018ff4b7819 */ /* 0x000fe2000001144b */
[----:B------:R-:W-:Y:S01]  /*6640*/  IMAD R17, R70, R21, RZ ;  /* 0x0000001546117224 */ /* 0x000fe200078e02ff */
[----:B------:R-:W-:Y:S01]  /*6650*/  SHF.L.U32 R77, R81, 0x8, RZ ;  /* 0x00000008514d7819 */ /* 0x000fe200000006ff */
[----:B------:R-:W-:Y:S01]  /*6660*/  IMAD R19, R76, R72, R19 ;  /* 0x000000484c137224 */ /* 0x000fe200078e0213 */
[----:B------:R-:W-:Y:S01]  /*6670*/  SHF.R.S32.HI R76, RZ, 0x18, R81 ;  /* 0x00000018ff4c7819 */ /* 0x000fe20000011451 */
[----:B------:R-:W-:Y:S01]  /*6680*/  IMAD R18, R70, R22, RZ ;  /* 0x0000001646127224 */ /* 0x000fe200078e02ff */
[----:B------:R-:W-:Y:S01]  /*6690*/  SHF.R.S32.HI R77, RZ, 0x18, R77 ;  /* 0x00000018ff4d7819 */ /* 0x000fe2000001144d */
[----:B------:R-:W-:Y:S01]  /*66a0*/  IMAD R16, R73, R72, R16 ;  /* 0x0000004849107224 */ /* 0x000fe200078e0210 */
[----:B------:R-:W-:Y:S01]  /*66b0*/  I2IP.S8.S32.SAT R99, R19, R14, RZ ;  /* 0x0000000e13637239 */ /* 0x000fe200000014ff */
[-C--:B------:R-:W-:Y:S01]  /*66c0*/  IMAD R17, R74, R72.reuse, R17 ;  /* 0x000000484a117224 */ /* 0x080fe200078e0211 */
[----:B------:R-:W-:Y:S01]  /*66d0*/  SHF.L.U32 R74, R81, 0x10, RZ ;  /* 0x00000010514a7819 */ /* 0x000fe200000006ff */
[C---:B------:R-:W-:Y:S01]  /*66e0*/  IMAD R23, R70.reuse, R23, RZ ;  /* 0x0000001746177224 */ /* 0x040fe200078e02ff */
[----:B------:R-:W-:Y:S01]  /*66f0*/  SHF.R.S32.HI R73, RZ, 0x18, R80 ;  /* 0x00000018ff497819 */ /* 0x000fe20000011450 */
[----:B------:R-:W-:Y:S01]  /*6700*/  IMAD R18, R75, R72, R18 ;  /* 0x000000484b127224 */ /* 0x000fe200078e0212 */
[----:B------:R-:W-:Y:S01]  /*6710*/  PRMT R75, R81, 0x8880, RZ ;  /* 0x00008880514b7816 */ /* 0x000fe200000000ff */
[C---:B------:R-:W-:Y:S01]  /*6720*/  IMAD R20, R70.reuse, R24, RZ ;  /* 0x0000001846147224 */ /* 0x040fe200078e02ff */
[----:B------:R-:W-:Y:S01]  /*6730*/  SHF.R.S32.HI R74, RZ, 0x18, R74 ;  /* 0x00000018ff4a7819 */ /* 0x000fe2000001144a */
[----:B------:R-:W-:Y:S01]  /*6740*/  IMAD R21, R70, R25, RZ ;  /* 0x0000001946157224 */ /* 0x000fe200078e02ff */
[----:B------:R-:W-:Y:S01]  /*6750*/  I2IP.S8.S32.SAT R99, R13, R12, R99 ;  /* 0x0000000c0d637239 */ /* 0x000fe20000001463 */
[-C--:B------:R-:W-:Y:S01]  /*6760*/  IMAD R23, R73, R72.reuse, R23 ;  /* 0x0000004849177224 */ /* 0x080fe200078e0217 */
[C---:B------:R-:W-:Y:S01]  /*6770*/  PRMT R73, R82.reuse, 0x8880, RZ ;  /* 0x0000888052497816 */ /* 0x040fe200000000ff */
[-C--:B------:R-:W-:Y:S01]  /*6780*/  IMAD R20, R75, R72.reuse, R20 ;  /* 0x000000484b147224 */ /* 0x080fe200078e0214 */
[----:B------:R-:W-:Y:S01]  /*6790*/  SHF.L.U32 R75, R82, 0x8, RZ ;  /* 0x00000008524b7819 */ /* 0x000fe200000006ff */
[----:B------:R-:W-:Y:S01]  /*67a0*/  IMAD R21, R74, R72, R21 ;  /* 0x000000484a157224 */ /* 0x000fe200078e0215 */
[----:B------:R1:W-:Y:S01]  /*67b0*/  STS.128 [R144+UR44+0x4200], R96 ;  /* 0x0042006090007988 */ /* 0x0003e20008000c2c */
[----:B------:R-:W-:Y:S01]  /*67c0*/  IMAD R22, R70, R26, RZ ;  /* 0x0000001a46167224 */ /* 0x000fe200078e02ff */
[----:B------:R-:W-:Y:S01]  /*67d0*/  I2IP.S8.S32.SAT R100, R23, R18, RZ ;  /* 0x0000001217647239 */ /* 0x000fe200000014ff */
[----:B------:R-:W-:Y:S01]  /*67e0*/  IMAD.U32 R74, R82, 0x10000, RZ ;  /* 0x00010000524a7824 */ /* 0x000fe200078e00ff */
[----:B------:R-:W-:Y:S01]  /*67f0*/  SHF.R.S32.HI R75, RZ, 0x18, R75 ;  /* 0x00000018ff4b7819 */ /* 0x000fe2000001144b */
[C---:B------:R-:W-:Y:S01]  /*6800*/  IMAD R27, R70.reuse, R27, RZ ;  /* 0x0000001b461b7224 */ /* 0x040fe200078e02ff */
[----:B------:R-:W-:Y:S01]  /*6810*/  I2IP.S8.S32.SAT R100, R17, R16, R100 ;  /* 0x0000001011647239 */ /* 0x000fe20000001464 */
[C---:B------:R-:W-:Y:S01]  /*6820*/  IMAD R24, R70.reuse, R28, RZ ;  /* 0x0000001c46187224 */ /* 0x040fe200078e02ff */
[----:B------:R-:W-:Y:S01]  /*6830*/  SHF.R.S32.HI R74, RZ, 0x18, R74 ;  /* 0x00000018ff4a7819 */ /* 0x000fe2000001144a */
[-C--:B------:R-:W-:Y:S01]  /*6840*/  IMAD R22, R77, R72.reuse, R22 ;  /* 0x000000484d167224 */ /* 0x080fe200078e0216 */
[----:B------:R-:W-:Y:S01]  /*6850*/  SHF.L.U32 R77, R83, 0x8, RZ ;  /* 0x00000008534d7819 */ /* 0x000fe200000006ff */
[----:B------:R-:W-:Y:S02]  /*6860*/  IMAD R25, R70, R29, RZ ;  /* 0x0000001d46197224 */ /* 0x000fe400078e02ff */
        /* <DEDUP_REMOVED lines=33> */
[----:B------:R-:W-:Y:S01]  /*6a80*/  PRMT R76, R85, 0x8880, RZ ;  /* 0x00008880554c7816 */ /* 0x000fe200000000ff */
[C---:B------:R-:W-:Y:S02]  /*6a90*/  IMAD R34, R70.reuse, R38, RZ ;  /* 0x0000002646227224 */ /* 0x040fe400078e02ff */
[----:B------:R-:W-:Y:S01]  /*6aa0*/  IMAD R32, R73, R72, R32 ;  /* 0x0000004849207224 */ /* 0x000fe200078e0220 */
[----:B------:R-:W-:Y:S01]  /*6ab0*/  SHF.R.S32.HI R73, RZ, 0x18, R84 ;  /* 0x00000018ff497819 */ /* 0x000fe20000011454 */
[----:B------:R-:W-:Y:S01]  /*6ac0*/  IMAD R39, R70, R39, RZ ;  /* 0x0000002746277224 */ /* 0x000fe200078e02ff */
[----:B------:R-:W-:Y:S01]  /*6ad0*/  I2IP.S8.S32.SAT R103, R35, R30, RZ ;  /* 0x0000001e23677239 */ /* 0x000fe200000014ff */
[-C--:B------:R-:W-:Y:S02]  /*6ae0*/  IMAD R33, R74, R72.reuse, R33 ;  /* 0x000000484a217224 */ /* 0x080fe400078e0221 */
[----:B------:R-:W-:Y:S01]  /*6af0*/  IMAD R34, R75, R72, R34 ;  /* 0x000000484b227224 */ /* 0x000fe200078e0222 */
[----:B------:R-:W-:Y:S01]  /*6b00*/  I2IP.S8.S32.SAT R103, R29, R28, R103 ;  /* 0x0000001c1d677239 */ /* 0x000fe20000001467 */
[C---:B------:R-:W-:Y:S01]  /*6b10*/  IMAD.U32 R74, R85.reuse, 0x10000, RZ ;  /* 0x00010000554a7824 */ /* 0x040fe200078e00ff */
[----:B------:R-:W-:Y:S01]  /*6b20*/  SHF.L.U32 R75, R85, 0x8, RZ ;  /* 0x00000008554b7819 */ /* 0x000fe200000006ff */
[----:B------:R-:W-:Y:S01]  /*6b30*/  IMAD R39, R73, R72, R39 ;  /* 0x0000004849277224 */ /* 0x000fe200078e0227 */
[----:B------:R-:W-:Y:S01]  /*6b40*/  MOV R73, R76 ;  /* 0x0000004c00497202 */ /* 0x000fe20000000f00 */
[C---:B------:R-:W-:Y:S01]  /*6b50*/  IMAD R36, R70.reuse, R40, RZ ;  /* 0x0000002846247224 */ /* 0x040fe200078e02ff */
[----:B------:R-:W-:Y:S01]  /*6b60*/  SHF.R.S32.HI R74, RZ, 0x18, R74 ;  /* 0x00000018ff4a7819 */ /* 0x000fe2000001144a */
[C---:B------:R-:W-:Y:S01]  /*6b70*/  IMAD R37, R70.reuse, R41, RZ ;  /* 0x0000002946257224 */ /* 0x040fe200078e02ff */
[----:B------:R-:W-:Y:S01]  /*6b80*/  SHF.R.S32.HI R75, RZ, 0x18, R75 ;  /* 0x00000018ff4b7819 */ /* 0x000fe2000001144b */
[----:B------:R-:W-:Y:S01]  /*6b90*/  IMAD R38, R70, R42, RZ ;  /* 0x0000002a46267224 */ /* 0x000fe200078e02ff */
[----:B------:R1:W-:Y:S01]  /*6ba0*/  STS.128 [R161+0x4200], R100 ;  /* 0x00420064a1007388 */ /* 0x0003e20000000c00 */
[----:B------:R-:W-:Y:S01]  /*6bb0*/  IMAD R36, R73, R72, R36 ;  /* 0x0000004849247224 */ /* 0x000fe200078e0224 */
[----:B------:R-:W-:Y:S01]  /*6bc0*/  I2IP.S8.S32.SAT R104, R39, R34, RZ ;  /* 0x0000002227687239 */ /* 0x000fe200000014ff */
[-C--:B------:R-:W-:Y:S01]  /*6bd0*/  IMAD R37, R74, R72.reuse, R37 ;  /* 0x000000484a257224 */ /* 0x080fe200078e0225 */
[----:B------:R-:W-:Y:S01]  /*6be0*/  SHF.R.S32.HI R76, RZ, 0x18, R85 ;  /* 0x00000018ff4c7819 */ /* 0x000fe20000011455 */
[----:B------:R-:W-:Y:S01]  /*6bf0*/  IMAD R43, R70, R43, RZ ;  /* 0x0000002b462b7224 */ /* 0x000fe200078e02ff */
[C---:B------:R-:W-:Y:S01]  /*6c00*/  SHF.L.U32 R74, R86.reuse, 0x10, RZ ;  /* 0x00000010564a7819 */ /* 0x040fe200000006ff */
[----:B------:R-:W-:Y:S01]  /*6c10*/  IMAD R38, R75, R72, R38 ;  /* 0x000000484b267224 */ /* 0x000fe200078e0226 */
[----:B------:R-:W-:Y:S01]  /*6c20*/  PRMT R73, R86, 0x8880, RZ ;  /* 0x0000888056497816 */ /* 0x000fe200000000ff */
[----:B------:R-:W-:Y:S01]  /*6c30*/  IMAD R40, R70, R44, RZ ;  /* 0x0000002c46287224 */ /* 0x000fe200078e02ff */
[----:B------:R-:W-:Y:S01]  /*6c40*/  SHF.L.U32 R75, R86, 0x8, RZ ;  /* 0x00000008564b7819 */ /* 0x000fe200000006ff */
[----:B------:R-:W-:Y:S01]  /*6c50*/  IMAD R41, R70, R45, RZ ;  /* 0x0000002d46297224 */ /* 0x000fe200078e02ff */
[----:B------:R-:W-:Y:S01]  /*6c60*/  SHF.R.S32.HI R74, RZ, 0x18, R74 ;  /* 0x00000018ff4a7819 */ /* 0x000fe2000001144a */
[----:B------:R-:W-:Y:S01]  /*6c70*/  IMAD R43, R76, R72, R43 ;  /* 0x000000484c2b7224 */ /* 0x000fe200078e022b */
[----:B------:R-:W-:Y:S01]  /*6c80*/  SHF.R.S32.HI R75, RZ, 0x18, R75 ;  /* 0x00000018ff4b7819 */ /* 0x000fe2000001144b */
[C---:B------:R-:W-:Y:S01]  /*6c90*/  IMAD R42, R70.reuse, R46, RZ ;  /* 0x0000002e462a7224 */ /* 0x040fe200078e02ff */
[----:B------:R-:W-:Y:S01]  /*6ca0*/  I2IP.S8.S32.SAT R104, R33, R32, R104 ;  /* 0x0000002021687239 */ /* 0x000fe20000001468 */
[----:B------:R-:W-:Y:S01]  /*6cb0*/  IMAD R40, R73, R72, R40 ;  /* 0x0000004849287224 */ /* 0x000fe200078e0228 */
[----:B------:R-:W-:Y:S01]  /*6cc0*/  SHF.R.S32.HI R76, RZ, 0x18, R86 ;  /* 0x00000018ff4c7819 */ /* 0x000fe20000011456 */
[----:B------:R-:W-:Y:S01]  /*6cd0*/  IMAD R47, R70, R47, RZ ;  /* 0x0000002f462f7224 */ /* 0x000fe200078e02ff */
[----:B------:R-:W-:Y:S01]  /*6ce0*/  I2IP.S8.S32.SAT R105, R43, R38, RZ ;  /* 0x000000262b697239 */ /* 0x000fe200000014ff */
[-C--:B------:R-:W-:Y:S01]  /*6cf0*/  IMAD R41, R74, R72.reuse, R41 ;  /* 0x000000484a297224 */ /* 0x080fe200078e0229 */
[----:B------:R-:W-:Y:S01]  /*6d00*/  PRMT R73, R87, 0x8880, RZ ;  /* 0x0000888057497816 */ /* 0x000fe200000000ff */
[-C--:B------:R-:W-:Y:S01]  /*6d10*/  IMAD R42, R75, R72.reuse, R42 ;  /* 0x000000484b2a7224 */ /* 0x080fe200078e022a */
[----:B------:R-:W-:Y:S01]  /*6d20*/  SHF.L.U32 R74, R87, 0x10, RZ ;  /* 0x00000010574a7819 */ /* 0x000fe200000006ff */
[----:B------:R-:W-:Y:S01]  /*6d30*/  IMAD R47, R76, R72, R47 ;  /* 0x000000484c2f7224 */ /* 0x000fe200078e022f */
[----:B------:R-:W-:Y:S01]  /*6d40*/  I2IP.S8.S32.SAT R105, R37, R36, R105 ;  /* 0x0000002425697239 */ /* 0x000fe20000001469 */
[C---:B------:R-:W-:Y:S01]  /*6d50*/  IMAD R44, R70.reuse, R48, RZ ;  /* 0x00000030462c7224 */ /* 0x040fe200078e02ff */
[----:B------:R-:W-:Y:S01]  /*6d60*/  SHF.R.S32.HI R74, RZ, 0x18, R74 ;  /* 0x00000018ff4a7819 */ /* 0x000fe2000001144a */
[----:B------:R-:W-:Y:S01]  /*6d70*/  IMAD.SHL.U32 R76, R87, 0x100, RZ ;  /* 0x00000100574c7824 */ /* 0x000fe200078e00ff */
[----:B------:R-:W-:Y:S01]  /*6d80*/  I2IP.S8.S32.SAT R106, R47, R42, RZ ;  /* 0x0000002a2f6a7239 */ /* 0x000fe200000014ff */
[----:B------:R-:W-:Y:S01]  /*6d90*/  IMAD R45, R70, R49, RZ ;  /* 0x00000031462d7224 */ /* 0x000fe200078e02ff */
[----:B------:R-:W-:Y:S01]  /*6da0*/  PRMT R75, R88, 0x8880, RZ ;  /* 0x00008880584b7816 */ /* 0x000fe200000000ff */
[----:B------:R-:W-:Y:S01]  /*6db0*/  IMAD R44, R73, R72, R44 ;  /* 0x00000048492c7224 */ /* 0x000fe200078e022c */
[----:B------:R-:W-:Y:S01]  /*6dc0*/  SHF.R.S32.HI R73, RZ, 0x18, R76 ;  /* 0x00000018ff497819 */ /* 0x000fe2000001144c */
[----:B------:R-:W-:Y:S01]  /*6dd0*/  IMAD R46, R70, R50, RZ ;  /* 0x00000032462e7224 */ /* 0x000fe200078e02ff */
[----:B------:R-:W-:Y:S01]  /*6de0*/  I2IP.S8.S32.SAT R106, R41, R40, R106 ;  /* 0x00000028296a7239 */ /* 0x000fe2000000146a */
[----:B------:R-:W-:Y:S01]  /*6df0*/  IMAD R45, R74, R72, R45 ;  /* 0x000000484a2d7224 */ /* 0x000fe200078e022d */
[----:B------:R-:W-:Y:S01]  /*6e00*/  SHF.R.S32.HI R74, RZ, 0x18, R87 ;  /* 0x00000018ff4a7819 */ /* 0x000fe20000011457 */
[----:B------:R-:W-:Y:S01]  /*6e10*/  IMAD R51, R70, R51, RZ ;  /* 0x0000003346337224 */ /* 0x000fe200078e02ff */
[----:B------:R-:W-:Y:S01]  /*6e20*/  SHF.L.U32 R76, R88, 0x8, RZ ;  /* 0x00000008584c7819 */ /* 0x000fe200000006ff */
[----:B------:R-:W-:Y:S02]  /*6e30*/  IMAD R48, R70, R52, RZ ;  /* 0x0000003446307224 */ /* 0x000fe400078e02ff */
[-C--:B------:R-:W-:Y:S01]  /*6e40*/  IMAD R46, R73, R72.reuse, R46 ;  /* 0x00000048492e7224 */ /* 0x080fe200078e022e */
[----:B------:R-:W-:Y:S01]  /*6e50*/  SHF.R.S32.HI R73, RZ, 0x18, R77 ;  /* 0x00000018ff497819 */ /* 0x000fe2000001144d */
[-C--:B------:R-:W-:Y:S01]  /*6e60*/  IMAD R51, R74, R72.reuse, R51 ;  /* 0x000000484a337224 */ /* 0x080fe200078e0233 */
[----:B------:R-:W-:Y:S01]  /*6e70*/  SHF.R.S32.HI R74, RZ, 0x18, R88 ;  /* 0x00000018ff4a7819 */ /* 0x000fe20000011458 */
[----:B------:R-:W-:Y:S01]  /*6e80*/  IMAD R49, R70, R53, RZ ;  /* 0x0000003546317224 */ /* 0x000fe200078e02ff */
[----:B------:R-:W-:Y:S01]  /*6e90*/  SHF.L.U32 R77, R90, 0x8, RZ ;  /* 0x000000085a4d7819 */ /* 0x000fe200000006ff */
[----:B------:R-:W-:Y:S01]  /*6ea0*/  IMAD R48, R75, R72, R48 ;  /* 0x000000484b307224 */ /* 0x000fe200078e0230 */
[----:B------:R-:W-:Y:S01]  /*6eb0*/  SHF.R.S32.HI R75, RZ, 0x18, R76 ;  /* 0x00000018ff4b7819 */ /* 0x000fe2000001144c */
[C---:B------:R-:W-:Y:S01]  /*6ec0*/  IMAD R50, R70.reuse, R54, RZ ;  /* 0x0000003646327224 */ /* 0x040fe200078e02ff */
[----:B------:R-:W-:Y:S01]  /*6ed0*/  I2IP.S8.S32.SAT R107, R51, R46, RZ ;  /* 0x0000002e336b7239 */ /* 0x000fe200000014ff */
[C---:B------:R-:W-:Y:S01]  /*6ee0*/  IMAD R55, R70.reuse, R55, RZ ;  /* 0x0000003746377224 */ /* 0x040fe200078e02ff */
[----:B------:R-:W-:Y:S01]  /*6ef0*/  SHF.L.U32 R76, R89, 0x10, RZ ;  /* 0x00000010594c7819 */ /* 0x000fe200000006ff */
[----:B------:R-:W-:Y:S01]  /*6f00*/  IMAD R49, R73, R72, R49 ;  /* 0x0000004849317224 */ /* 0x000fe200078e0231 */
[----:B------:R-:W-:Y:S01]  /*6f10*/  PRMT R73, R89, 0x8880, RZ ;  /* 0x0000888059497816 */ /* 0x000fe200000000ff */
[----:B------:R-:W-:Y:S01]  /*6f20*/  IMAD R52, R70, R56, RZ ;  /* 0x0000003846347224 */ /* 0x000fe200078e02ff */
[----:B------:R-:W-:Y:S01]  /*6f30*/  I2IP.S8.S32.SAT R107, R45, R44, R107 ;  /* 0x0000002c2d6b7239 */ /* 0x000fe2000000146b */
[-C--:B------:R-:W-:Y:S01]  /*6f40*/  IMAD R50, R75, R72.reuse, R50 ;  /* 0x000000484b327224 */ /* 0x080fe200078e0232 */
[----:B------:R-:W-:Y:S01]  /*6f50*/  PRMT R75, R90, 0x8880, RZ ;  /* 0x000088805a4b7816 */ /* 0x000fe200000000ff */
[-C--:B------:R-:W-:Y:S01]  /*6f60*/  IMAD R55, R74, R72.reuse, R55 ;  /* 0x000000484a377224 */ /* 0x080fe200078e0237 */
[----:B------:R-:W-:Y:S01]  /*6f70*/  SHF.R.S32.HI R74, RZ, 0x18, R76 ;  /* 0x00000018ff4a7819 */ /* 0x000fe2000001144c */
[----:B------:R-:W-:Y:S01]  /*6f80*/  IMAD R52, R73, R72, R52 ;  /* 0x0000004849347224 */ /* 0x000fe200078e0234 */
[----:B------:R-:W-:Y:S01]  /*6f90*/  SHF.L.U32 R73, R89, 0x8, RZ ;  /* 0x0000000859497819 */ /* 0x000fe200000006ff */
[C---:B------:R-:W-:Y:S01]  /*6fa0*/  IMAD R53, R70.reuse, R57, RZ ;  /* 0x0000003946357224 */ /* 0x040fe200078e02ff */
[----:B------:R1:W-:Y:S01]  /*6fb0*/  STS.128 [R160+0x4200], R104 ;  /* 0x00420068a0007388 */ /* 0x0003e20000000c00 */
[----:B------:R-:W-:Y:S01]  /*6fc0*/  IMAD R54, R70, R58, RZ ;  /* 0x0000003a46367224 */ /* 0x000fe200078e02ff */
[----:B------:R-:W-:Y:S01]  /*6fd0*/  SHF.R.S32.HI R73, RZ, 0x18, R73 ;  /* 0x00000018ff497819 */ /* 0x000fe20000011449 */
[----:B------:R-:W-:Y:S01]  /*6fe0*/  IMAD R53, R74, R72, R53 ;  /* 0x000000484a357224 */ /* 0x000fe200078e0235 */
[----:B------:R-:W-:Y:S01]  /*6ff0*/  SHF.L.U32 R76, R90, 0x10, RZ ;  /* 0x000000105a4c7819 */ /* 0x000fe200000006ff */
[C---:B------:R-:W-:Y:S01]  /*7000*/  IMAD R59, R70.reuse, R59, RZ ;  /* 0x0000003b463b7224 */ /* 0x040fe200078e02ff */
[----:B------:R-:W-:Y:S01]  /*7010*/  SHF.R.S32.HI R74, RZ, 0x18, R89 ;  /* 0x00000018ff4a7819 */ /* 0x000fe20000011459 */
[C---:B------:R-:W-:Y:S01]  /*7020*/  IMAD R56, R70.reuse, R60, RZ ;  /* 0x0000003c46387224 */ /* 0x040fe200078e02ff */
[----:B------:R-:W-:Y:S01]  /*7030*/  I2IP.S8.S32.SAT R112, R55, R50, RZ ;  /* 0x0000003237707239 */ /* 0x000fe200000014ff */
[----:B------:R-:W-:Y:S01]  /*7040*/  IMAD R54, R73, R72, R54 ;  /* 0x0000004849367224 */ /* 0x000fe200078e0236 */
[----:B------:R-:W-:Y:S01]  /*7050*/  SHF.R.S32.HI R76, RZ, 0x18, R76 ;  /* 0x00000018ff4c7819 */ /* 0x000fe2000001144c */
[----:B------:R-:W-:Y:S01]  /*7060*/  IMAD R57, R70, R61, RZ ;  /* 0x0000003d46397224 */ /* 0x000fe200078e02ff */
[----:B------:R-:W-:Y:S01]  /*7070*/  I2IP.S8.S32.SAT R112, R49, R48, R112 ;  /* 0x0000003031707239 */ /* 0x000fe20000001470 */
[----:B------:R-:W-:Y:S01]  /*7080*/  IMAD R59, R74, R72, R59 ;  /* 0x000000484a3b7224 */ /* 0x000fe200078e023b */
[----:B------:R-:W-:Y:S01]  /*7090*/  SHF.R.S32.HI R77, RZ, 0x18, R77 ;  /* 0x00000018ff4d7819 */ /* 0x000fe2000001144d */
[----:B------:R-:W-:Y:S01]  /*70a0*/  IMAD R58, R70, R62, RZ ;  /* 0x0000003e463a7224 */ /* 0x000fe200078e02ff */
[----:B------:R-:W-:Y:S01]  /*70b0*/  SHF.R.S32.HI R73, RZ, 0x18, R90 ;  /* 0x00000018ff497819 */ /* 0x000fe2000001145a */
[----:B------:R-:W-:Y:S01]  /*70c0*/  IMAD R56, R75, R72, R56 ;  /* 0x000000484b387224 */ /* 0x000fe200078e0238 */
[----:B------:R-:W-:Y:S01]  /*70d0*/  I2IP.S8.S32.SAT R113, R59, R54, RZ ;  /* 0x000000363b717239 */ /* 0x000fe200000014ff */
[----:B------:R-:W-:Y:S01]  /*70e0*/  IMAD R57, R76, R72, R57 ;  /* 0x000000484c397224 */ /* 0x000fe200078e0239 */
[C---:B------:R-:W-:Y:S01]  /*70f0*/  PRMT R75, R91.reuse, 0x8880, RZ ;  /* 0x000088805b4b7816 */ /* 0x040fe200000000ff */
[----:B------:R-:W-:Y:S01]  /*7100*/  IMAD.U32 R74, R91, 0x10000, RZ ;  /* 0x000100005b4a7824 */ /* 0x000fe200078e00ff */
[----:B------:R-:W-:Y:S01]  /*7110*/  I2IP.S8.S32.SAT R113, R53, R52, R113 ;  /* 0x0000003435717239 */ /* 0x000fe20000001471 */
[C---:B------:R-:W-:Y:S01]  /*7120*/  IMAD R63, R70.reuse, R63, RZ ;  /* 0x0000003f463f7224 */ /* 0x040fe200078e02ff */
[----:B------:R-:W-:Y:S01]  /*7130*/  SHF.R.S32.HI R76, RZ, 0x18, R91 ;  /* 0x00000018ff4c7819 */ /* 0x000fe2000001145b */
[----:B------:R-:W-:Y:S01]  /*7140*/  IMAD R58, R77, R72, R58 ;  /* 0x000000484d3a7224 */ /* 0x000fe200078e023a */
[----:B------:R-:W-:Y:S01]  /*7150*/  SHF.L.U32 R77, R91, 0x8, RZ ;  /* 0x000000085b4d7819 */ /* 0x000fe200000006ff */
[C---:B------:R-:W-:Y:S01]  /*7160*/  IMAD R60, R70.reuse, R64, RZ ;  /* 0x00000040463c7224 */ /* 0x040fe200078e02ff */
[----:B------:R-:W-:Y:S01]  /*7170*/  SHF.R.S32.HI R74, RZ, 0x18, R74 ;  /* 0x00000018ff4a7819 */ /* 0x000fe2000001144a */
[C---:B------:R-:W-:Y:S01]  /*7180*/  IMAD R61, R70.reuse, R65, RZ ;  /* 0x00000041463d7224 */ /* 0x040fe200078e02ff */
[----:B------:R-:W-:Y:S01]  /*7190*/  SHF.R.S32.HI R77, RZ, 0x18, R77 ;  /* 0x00000018ff4d7819 */ /* 0x000fe2000001144d */
[-C--:B------:R-:W-:Y:S02]  /*71a0*/  IMAD R63, R73, R72.reuse, R63 ;  /* 0x00000048493f7224 */ /* 0x080fe400078e023f */
[----:B------:R-:W-:Y:S02]  /*71b0*/  IMAD R60, R75, R72, R60 ;  /* 0x000000484b3c7224 */ /* 0x000fe400078e023c */
[----:B------:R-:W-:Y:S01]  /*71c0*/  IMAD R62, R70, R66, RZ ;  /* 0x00000042463e7224 */ /* 0x000fe200078e02ff */
[----:B------:R-:W-:Y:S01]  /*71d0*/  I2IP.S8.S32.SAT R114, R63, R58, RZ ;  /* 0x0000003a3f727239 */ /* 0x000fe200000014ff */
[----:B------:R-:W-:Y:S02]  /*71e0*/  IMAD R61, R74, R72, R61 ;  /* 0x000000484a3d7224 */ /* 0x000fe400078e023d */
[----:B------:R-:W-:Y:S01]  /*71f0*/  IMAD R67, R70, R67, RZ ;  /* 0x0000004346437224 */ /* 0x000fe200078e02ff */
[----:B------:R-:W-:Y:S01]  /*7200*/  I2IP.S8.S32.SAT R114, R57, R56, R114 ;  /* 0x0000003839727239 */ /* 0x000fe20000001472 */
[-C--:B------:R-:W-:Y:S02]  /*7210*/  IMAD R62, R77, R72.reuse, R62 ;  /* 0x000000484d3e7224 */ /* 0x080fe400078e023e */
[----:B------:R-:W-:Y:S05]  /*7220*/  IMAD R67, R76, R72, R67 ;  /* 0x000000484c437224 */ /* 0x000fea00078e0243 */
[----:B------:R-:W-:Y:S04]  /*7230*/  I2IP.S8.S32.SAT R115, R67, R62, RZ ;  /* 0x0000003e43737239 */ /* 0x000fe800000014ff */
[----:B------:R-:W-:Y:S05]  /*7240*/  I2IP.S8.S32.SAT R115, R61, R60, R115 ;  /* 0x0000003c3d737239 */ /* 0x000fea0000001473 */
[----:B------:R1:W-:Y:S01]  /*7250*/  STS.128 [R159+0x4200], R112 ;  /* 0x004200709f007388 */ /* 0x0003e20000000c00 */
[----:B------:R-:W-:Y:S01]  /*7260*/  @!PT LDS RZ, [RZ] ;  /* 0x00000000fffff984 */ /* 0x000fe20000000800 */
[----:B------:R-:W-:Y:S01]  /*7270*/  @!PT LDS RZ, [RZ] ;  /* 0x00000000fffff984 */ /* 0x000fe20000000800 */
[----:B------:R-:W-:Y:S01]  /*7280*/  @!PT LDS RZ, [RZ] ;  /* 0x00000000fffff984 */ /* 0x000fe20000000800 */
[----:B------:R-:W-:Y:S01]  /*7290*/  @!PT LDS RZ, [RZ] ;  /* 0x00000000fffff984 */ /* 0x000fe20000000800 */
[----:B------:R2:W-:Y:S07]  /*72a0*/  MEMBAR.ALL.CTA ;  /* 0x0000000000007992 */ /* 0x0005ee0000008000 */
[----:B--2---:R-:W2:Y:S02]  /*72b0*/  FENCE.VIEW.ASYNC.S ;  /* 0x00000000000073c6 */ /* 0x004ea40000000000 */
[----:B--2---:R-:W-:Y:S06]  /*72c0*/  BAR.SYNC.DEFER_BLOCKING 0x1, 0x80 ;  /* 0x0042000000007b1d */ /* 0x004fec0000010000 */
[----:B------:R-:W-:Y:S05]  /*72d0*/  @P0 BRA `(.L_x_104) ;  /* 0x0000000000280947 */ /* 0x000fea0003800000 */
[----:B------:R-:W2:Y:S01]  /*72e0*/  LDCU.64 UR6, c[0x0][0x348] ;  /* 0x00006900ff0677ac */ /* 0x000ea20008000a00 */
[----:B------:R-:W-:Y:S01]  /*72f0*/  UIADD3 UR4, UPT, UPT, UR44, 0x4200, URZ ;  /* 0x000042002c047890 */ /* 0x000fe2000fffe0ff */
[----:B------:R-:W-:Y:S05]  /*7300*/  UMOV UR51, UR36 ;  /* 0x0000002400337c82 */ /* 0x000fea0008000000 */
[----:B------:R-:W-:Y:S04]  /*7310*/  MOV R157, UR4 ;  /* 0x00000004009d7c02 */ /* 0x000fe80008000f00 */
[----:B------:R-:W-:Y:S01]  /*7320*/  R2UR UR48, R157 ;  /* 0x000000009d3072ca */ /* 0x000fe200000e0000 */
[----:B--2---:R-:W-:Y:S04]  /*7330*/  UIADD3 UR4, UP0, UPT, UR6, 0x680, URZ ;  /* 0x0000068006047890 */ /* 0x004fe8000ff1e0ff */
[----:B------:R-:W-:Y:S09]  /*7340*/  UIADD3.X UR5, UPT, UPT, URZ, UR7, URZ, UP0, !UPT ;  /* 0x00000007ff057290 */ /* 0x000ff200087fe4ff */
[----:B------:R2:W-:Y:S01]  /*7350*/  UTMASTG.3D [UR48], [UR4] ;  /* 0x00000030040073b5 */ /* 0x0005e20008010000 */
[----:B------:R0:W-:Y:S01]  /*7360*/  UTMACMDFLUSH ;  /* 0x00000000000079b7 */ /* 0x0001e20000000000 */
[----:B--2---:R-:W-:Y:S04]  /*7370*/  DEPBAR.LE SB0, 0x1 ;  /* 0x000080400000791a */ /* 0x004fe80000000000 */
.L_x_104:
[----:B------:R-:W-:Y:S05]  /*7380*/  BSYNC.RECONVERGENT B0 ;  /* 0x0000000000007941 */ /* 0x000fea0003800200 */
.L_x_103:
[----:B------:R-:W-:Y:S06]  /*7390*/  BAR.SYNC.DEFER_BLOCKING 0x1, 0x80 ;  /* 0x0042000000007b1d */ /* 0x000fec0000010000 */
[----:B------:R-:W2:Y:S01]  /*73a0*/  @P6 SYNCS.PHASECHK.TRANS64.TRYWAIT P0, [R111+URZ+0x60], R116 ;  /* 0x000060746f0065a7 */ /* 0x000ea200080011ff */
[----:B------:R-:W-:Y:S01]  /*73b0*/  BSSY B1, `(.L_x_105) ;  /* 0x0000023000017945 */ /* 0x000fe20003800000 */
[----:B--2---:R-:W-:Y:S03]  /*73c0*/  @P6 SEL R79, RZ, 0x1, !P0 ;  /* 0x00000001ff4f6807 */ /* 0x004fe60004000000 */
[----:B------:R-:W-:Y:S05]  /*73d0*/  @!P6 BRA `(.L_x_106) ;  /* 0x000000000080e947 */ /* 0x000fea0003800000 */
[----:B------:R-:W-:Y:S01]  /*73e0*/  ISETP.NE.AND P1, PT, R108, RZ, PT ;  /* 0x000000ff6c00720c */ /* 0x000fe20003f25270 */
[----:B------:R-:W-:Y:S01]  /*73f0*/  BSSY B0, `(.L_x_107) ;  /* 0x000000a000007945 */ /* 0x000fe20003800000 */
[----:B------:R-:W-:Y:S11]  /*7400*/  ISETP.NE.AND P0, PT, R79, RZ, PT ;  /* 0x000000ff4f00720c */ /* 0x000ff60003f05270 */
[----:B------:R-:W-:Y:S04]  /*7410*/  @P1 IMAD R110, R151, 0x2000, R110 ;  /* 0x00002000976e1824 */ /* 0x000fe800078e026e */
[--C-:B------:R-:W-:Y:S01]  /*7420*/  @P1 IMAD.IADD R109, R109, 0x1, R110.reuse ;  /* 0x000000016d6d1824 */ /* 0x100fe200078e026e */
[----:B------:R-:W-:Y:S01]  /*7430*/  @P1 IADD3 R3, PT, PT, R156, R110, RZ ;  /* 0x0000006e9c031210 */ /* 0x000fe20007ffe0ff */
[----:B------:R-:W-:Y:S01]  /*7440*/  @P1 IMAD.IADD R2, R155, 0x1, R110 ;  /* 0x000000019b021824 */ /* 0x000fe200078e026e */
[----:B------:R-:W-:Y:S06]  /*7450*/  @P0 BRA `(.L_x_108) ;  /* 0x00000000000c0947 */ /* 0x000fec0003800000 */
[----:B------:R-:W-:Y:S04]  /*7460*/  SHF.L.U32 R0, R150, 0x1f, RZ ;  /* 0x0000001f96007819 */ /* 0x000fe800000006ff */
[----:B------:R-:W2:Y:S02]  /*7470*/  SYNCS.PHASECHK.TRANS64.TRYWAIT P0, [R111+URZ+0x60], R0 ;  /* 0x000060006f0075a7 */ /* 0x000ea400080011ff */
[----:B--2---:R-:W-:Y:S05]  /*7480*/  @!P0 BRA `(.L_x_109) ;  /* 0x00000020002c8947 */ /* 0x004fea0003800000 */
.L_x_108:
[----:B------:R-:W-:Y:S05]  /*7490*/  BSYNC B0 ;  /* 0x0000000000007941 */ /* 0x000fea0003800000 */
.L_x_107:
[----:B------:R-:W-:Y:S01]  /*74a0*/  ISETP.NE.AND P0, PT, R108, RZ, PT ;  /* 0x000000ff6c00720c */ /* 0x000fe20003f05270 */
[----:B--2---:R-:W-:Y:S02]  /*74b0*/  VIADD R111, R111, 0x70 ;  /* 0x000000706f6f7836 */ /* 0x004fe40000000000 */
[----:B------:R-:W-:Y:S02]  /*74c0*/  IMAD.U32 R0, RZ, RZ, UR45 ;  /* 0x0000002dff007e24 */ /* 0x000fe4000f8e00ff */
[----:B------:R-:W-:Y:S03]  /*74d0*/  VIADD R151, R151, 0x1 ;  /* 0x0000000197977836 */ /* 0x000fe60000000000 */
[----:B------:R-:W-:Y:S05]  /*74e0*/  PRMT R0, R0, 0x654, R111 ;  /* 0x0000065400007816 */ /* 0x000fea000000006f */
[----:B------:R2:W3:Y:S04]  /*74f0*/  @P0 LDS.128 R92, [R110+0x200] ;  /* 0x000200006e5c0984 */ /* 0x0004e80000000c00 */
[----:B------:R2:W4:Y:S04]  /*7500*/  @P0 LDS.128 R80, [R3+0x200] ;  /* 0x0002000003500984 */ /* 0x0005280000000c00 */
        /* <DEDUP_REMOVED lines=13> */
.L_x_106:
[----:B------:R-:W-:Y:S05]  /*75e0*/  BSYNC B1 ;  /* 0x0000000000017941 */ /* 0x000fea0003800000 */
.L_x_105:
[----:B--2---:R-:W-:Y:S05]  /*75f0*/  VIADD R3, R71, 0x40 ;  /* 0x0000004047037836 */ /* 0x004fea0000000000 */
[----:B------:R-:W-:Y:S04]  /*7600*/  SHF.R.U32.HI R3, RZ, 0x15, R3 ;  /* 0x00000015ff037819 */ /* 0x000fe80000011603 */
[----:B------:R-:W-:Y:S11]  /*7610*/  LOP3.LUT P0, RZ, R3, 0x3, R146, 0x48, !PT ;  /* 0x0000000303ff7812 */ /* 0x000ff60007804892 */
[----:B------:R-:W-:Y:S02]  /*7620*/  @!UPT UIADD3 URZ, UPT, UPT, URZ, URZ, URZ ;  /* 0x000000fffffff290 */ /* 0x000fe4000fffe0ff */
[----:B------:R-:W-:Y:S05]  /*7630*/  @!P0 BRA `(.L_x_110) ;  /* 0x0000000000408947 */ /* 0x000fea0003800000 */
[----:B------:R-:W2:Y:S01]  /*7640*/  LDCU.64 UR8, c[0x4][0x70] ;  /* 0x01000e00ff0877ac */ /* 0x000ea20008000a00 */
[----:B------:R-:W-:Y:S01]  /*7650*/  MOV R3, 0x0 ;  /* 0x0000000000037802 */ /* 0x000fe20000000f00 */
[----:B------:R-:W-:Y:S02]  /*7660*/  HFMA2 R12, -RZ, RZ, 0, 5.9604644775390625e-08 ;  /* 0x00000001ff0c7431 */ /* 0x000fe400000001ff */
[----:B------:R-:W-:Y:S02]  /*7670*/  IMAD.MOV.U32 R8, RZ, RZ, 0x192 ;  /* 0x00000192ff087424 */ /* 0x000fe400078e00ff */
[----:B------:R-:W-:Y:S01]  /*7680*/  IMAD.MOV.U32 R13, RZ, RZ, RZ ;  /* 0x000000ffff0d7224 */ /* 0x000fe200078e00ff */
[----:B------:R-:W5:Y:S01]  /*7690*/  LDCU.64 UR6, c[0x4][0x78] ;  /* 0x01000f00ff0677ac */ /* 0x000f620008000a00 */
[----:B------:R-:W1:Y:S01]  /*76a0*/  LDC.64 R2, c[0x4][R3] ;  /* 0x0100000003027b82 */ /* 0x000e620000000a00 */
[----:B------:R-:W3:Y:S01]  /*76b0*/  LDCU.64 UR4, c[0x4][0x10] ;  /* 0x01000200ff0477ac */ /* 0x000ee20008000a00 */
[----:B--2---:R-:W-:Y:S01]  /*76c0*/  MOV R5, UR9 ;  /* 0x0000000900057c02 */ /* 0x004fe20008000f00 */
[----:B------:R-:W-:Y:S01]  /*76d0*/  IMAD.U32 R4, RZ, RZ, UR8 ;  /* 0x00000008ff047e24 */ /* 0x000fe2000f8e00ff */
[----:B-----5:R-:W-:Y:S01]  /*76e0*/  MOV R7, UR7 ;  /* 0x0000000700077c02 */ /* 0x020fe20008000f00 */
[----:B------:R-:W-:Y:S01]  /*76f0*/  IMAD.U32 R6, RZ, RZ, UR6 ;  /* 0x00000006ff067e24 */ /* 0x000fe2000f8e00ff */
[----:B---3--:R-:W-:Y:S01]  /*7700*/  MOV R11, UR5 ;  /* 0x00000005000b7c02 */ /* 0x008fe20008000f00 */
[----:B------:R-:W-:Y:S02]  /*7710*/  IMAD.U32 R10, RZ, RZ, UR4 ;  /* 0x00000004ff0a7e24 */ /* 0x000fe4000f8e00ff */
[----:B------:R-:W-:Y:S07]  /*7720*/  LEPC R20, `(.L_x_110) ;  /* 0x000000001014794e */ /* 0x000fee0000000000 */
[----:B-1--4-:R-:W-:Y:S05]  /*7730*/  CALL.ABS.NOINC R2 ;  /* 0x0000000002007343 */ /* 0x012fea0003c00000 */
.L_x_110:
[----:B------:R-:W-:Y:S01]  /*7740*/  ISETP.NE.AND P0, PT, R158, RZ, PT ;  /* 0x000000ff9e00720c */ /* 0x000fe20003f05270 */
[----:B------:R-:W-:Y:S05]  /*7750*/  WARPSYNC.ALL ;  /* 0x0000000000007948 */ /* 0x000fea0003800000 */
[----:B---3--:R-:W-:Y:S01]  /*7760*/  IMAD.U32 R131, R94, 0x10000, RZ ;  /* 0x000100005e837824 */ /* 0x008fe200078e00ff */
[----:B------:R-:W-:Y:S01]  /*7770*/  R2UR UR4, R71 ;  /* 0x00000000470472ca */ /* 0x000fe200000e0000 */
[----:B----4-:R-:W-:Y:S01]  /*7780*/  IMAD.U32 R125, R80, 0x10000, RZ ;  /* 0x00010000507d7824 */ /* 0x010fe200078e00ff */
[C---:B------:R-:W-:Y:S01]  /*7790*/  SHF.L.U32 R135, R92.reuse, 0x10, RZ ;  /* 0x000000105c877819 */ /* 0x040fe200000006ff */
[----:B-1----:R-:W-:Y:S01]  /*77a0*/  IMAD.U32 R110, R85, 0x10000, RZ ;  /* 0x00010000556e7824 */ /* 0x002fe200078e00ff */
[----:B------:R-:W-:Y:S01]  /*77b0*/  PRMT R3, R92, 0x8880, RZ ;  /* 0x000088805c037816 */ /* 0x000fe200000000ff */
[----:B------:R-:W-:Y:S01]  /*77c0*/  IMAD.SHL.U32 R118, R82, 0x100, RZ ;  /* 0x0000010052767824 */ /* 0x000fe200078e00ff */
[----:B------:R-:W-:Y:S01]  /*77d0*/  SHF.L.U32 R73, R92, 0x8, RZ ;  /* 0x000000085c497819 */ /* 0x000fe200000006ff */
[----:B------:R-:W-:Y:S01]  /*77e0*/  IMAD.SHL.U32 R103, R87, 0x100, RZ ;  /* 0x0000010057677824 */ /* 0x000fe200078e00ff */
[----:B------:R-:W-:Y:S01]  /*77f0*/  SHF.R.S32.HI R0, RZ, 0x18, R135 ;  /* 0x00000018ff007819 */ /* 0x000fe20000011487 */
[----:B------:R-:W-:Y:S01]  /*7800*/  BSSY.RECONVERGENT B0, `(.L_x_111) ;  /* 0x0000124000007945 */ /* 0x000fe20003800200 */
[----:B------:R-:W-:Y:S02]  /*7810*/  SHF.R.S32.HI R73, RZ, 0x18, R73 ;  /* 0x00000018ff497819 */ /* 0x000fe40000011449 */
[----:B------:R-:W-:Y:S01]  /*7820*/  R2UR UR5, R78 ;  /* 0x000000004e0572ca */ /* 0x000fe200000e0000 */
[----:B------:R-:W1:Y:S01]  /*7830*/  LDTM.x64 R4, tmem[UR4+0x40] ;  /* 0x00004004000479ee */ /* 0x000e620008340000 */
[----:B------:R-:W-:Y:S01]  /*7840*/  NOP ;  /* 0x0000000000007918 */ /* 0x000fe20000000000 */
[----:B------:R-:W-:Y:S02]  /*7850*/  SHF.R.S32.HI R74, RZ, 0x18, R92 ;  /* 0x00000018ff4a7819 */ /* 0x000fe4000001145c */
[C---:B------:R-:W-:Y:S02]  /*7860*/  SHF.L.U32 R2, R93.reuse, 0x10, RZ ;  /* 0x000000105d027819 */ /* 0x040fe400000006ff */
[----:B------:R-:W-:Y:S02]  /*7870*/  PRMT R134, R93, 0x8880, RZ ;  /* 0x000088805d867816 */ /* 0x000fe400000000ff */
[----:B------:R-:W-:Y:S02]  /*7880*/  PRMT R132, R94, 0x8880, RZ ;  /* 0x000088805e847816 */ /* 0x000fe400000000ff */
[----:B------:R-:W-:Y:S02]  /*7890*/  SHF.R.S32.HI R75, RZ, 0x18, R93 ;  /* 0x00000018ff4b7819 */ /* 0x000fe4000001145d */
[----:B------:R-:W-:Y:S01]  /*78a0*/  UIADD3 UR4, UPT, UPT, UR5, 0xd0, URZ ;  /* 0x000000d005047890 */ /* 0x000fe2000fffe0ff */
[C---:B------:R-:W-:Y:S02]  /*78b0*/  PRMT R129, R95.reuse, 0x8880, RZ ;  /* 0x000088805f817816 */ /* 0x040fe400000000ff */
[----:B------:R-:W-:Y:S01]  /*78c0*/  SHF.R.S32.HI R76, RZ, 0x18, R94 ;  /* 0x00000018ff4c7819 */ /* 0x000fe2000001145e */
[----:B------:R-:W-:Y:S01]  /*78d0*/  UPRMT UR4, UR45, 0x654, UR4 ;  /* 0x000006542d047896 */ /* 0x000fe20008000004 */
[----:B------:R-:W-:Y:S02]  /*78e0*/  SHF.L.U32 R128, R95, 0x10, RZ ;  /* 0x000000105f807819 */ /* 0x000fe400000006ff */
[----:B------:R-:W-:Y:S02]  /*78f0*/  PRMT R126, R80, 0x8880, RZ ;  /* 0x00008880507e7816 */ /* 0x000fe400000000ff */
[----:B------:R-:W-:Y:S02]  /*7900*/  SHF.R.S32.HI R77, RZ, 0x18, R95 ;  /* 0x00000018ff4d7819 */ /* 0x000fe4000001145f */
[C---:B------:R-:W-:Y:S01]  /*7910*/  PRMT R123, R81.reuse, 0x8880, RZ ;  /* 0x00008880517b7816 */ /* 0x040fe200000000ff */
[C---:B-1----:R-:W-:Y:S01]  /*7920*/  IMAD R4, R70.reuse, R4, RZ ;  /* 0x0000000446047224 */ /* 0x042fe200078e02ff */
[----:B------:R-:W-:Y:S01]  /*7930*/  SYNCS.ARRIVE.TRANS64.RED.A1T0 RZ, [UR4], RZ ;  /* 0x000000ffffff79a7 */ /* 0x000fe20008100404 */
[C---:B------:R-:W-:Y:S01]  /*7940*/  IMAD R5, R70.reuse, R5, RZ ;  /* 0x0000000546057224 */ /* 0x040fe200078e02ff */
[----:B------:R-:W-:Y:S01]  /*7950*/  SHF.R.S32.HI R78, RZ, 0x18, R80 ;  /* 0x00000018ff4e7819 */ /* 0x000fe20000011450 */
[----:B------:R-:W-:Y:S01]  /*7960*/  IMAD R6, R70, R6, RZ ;  /* 0x0000000646067224 */ /* 0x000fe200078e02ff */
[----:B------:R-:W-:Y:S01]  /*7970*/  SHF.L.U32 R122, R81, 0x10, RZ ;  /* 0x00000010517a7819 */ /* 0x000fe200000006ff */
[-C--:B------:R-:W-:Y:S01]  /*7980*/  IMAD R4, R3, R72.reuse, R4 ;  /* 0x0000004803047224 */ /* 0x080fe200078e0204 */
[----:B------:R-:W-:Y:S01]  /*7990*/  PRMT R120, R82, 0x8880, RZ ;  /* 0x0000888052787816 */ /* 0x000fe200000000ff */
[----:B------:R-:W-:Y:S01]  /*79a0*/  IMAD R7, R70, R7, RZ ;  /* 0x0000000746077224 */ /* 0x000fe200078e02ff */
[----:B------:R-:W-:Y:S01]  /*79b0*/  SHF.R.S32.HI R79, RZ, 0x18, R81 ;  /* 0x00000018ff4f7819 */ /* 0x000fe20000011451 */
[-C--:B------:R-:W-:Y:S01]  /*79c0*/  IMAD R5, R0, R72.reuse, R5 ;  /* 0x0000004800057224 */ /* 0x080fe200078e0205 */
[----:B------:R-:W-:Y:S01]  /*79d0*/  SHF.L.U32 R119, R82, 0x10, RZ ;  /* 0x0000001052777819 */ /* 0x000fe200000006ff */
[----:B------:R-:W-:Y:S01]  /*79e0*/  IMAD R6, R73, R72, R6 ;  /* 0x0000004849067224 */ /* 0x000fe200078e0206 */
[----:B------:R-:W-:Y:S01]  /*79f0*/  MOV R73, R134 ;  /* 0x0000008600497202 */ /* 0x000fe20000000f00 */
[----:B------:R-:W-:Y:S01]  /*7a00*/  IMAD R7, R74, R72, R7 ;  /* 0x000000484a077224 */ /* 0x000fe200078e0207 */
[----:B------:R-:W-:Y:S01]  /*7a10*/  SHF.R.S32.HI R74, RZ, 0x18, R2 ;  /* 0x00000018ff4a7819 */ /* 0x000fe20000011402 */
[C---:B------:R-:W-:Y:S01]  /*7a20*/  IMAD R2, R70.reuse, R17, RZ ;  /* 0x0000001146027224 */ /* 0x040fe200078e02ff */
[----:B------:R-:W-:Y:S01]  /*7a30*/  PRMT R117, R83, 0x8880, RZ ;  /* 0x0000888053757816 */ /* 0x000fe200000000ff */
[C---:B------:R-:W-:Y:S01]  /*7a40*/  IMAD R17, R70.reuse, R21, RZ ;  /* 0x0000001546117224 */ /* 0x040fe200078e02ff */
[----:B------:R-:W-:Y:S01]  /*7a50*/  I2IP.S8.S32.SAT R140, R7, R6, RZ ;  /* 0x00000006078c7239 */ /* 0x000fe200000014ff */
[C---:B------:R-:W-:Y:S01]  /*7a60*/  IMAD R21, R70.reuse, R25, RZ ;  /* 0x0000001946157224 */ /* 0x040fe200078e02ff */
[----:B------:R-:W-:Y:S01]  /*7a70*/  SHF.R.S32.HI R6, RZ, 0x18, R131 ;  /* 0x00000018ff067819 */ /* 0x000fe20000011483 */
[C---:B------:R-:W-:Y:S01]  /*7a80*/  IMAD R25, R70.reuse, R29, RZ ;  /* 0x0000001d46197224 */ /* 0x040fe200078e02ff */
[----:B------:R-:W-:Y:S01]  /*7a90*/  I2IP.S8.S32.SAT R140, R5, R4, R140 ;  /* 0x00000004058c7239 */ /* 0x000fe2000000148c */
[C---:B------:R-:W-:Y:S01]  /*7aa0*/  IMAD R29, R70.reuse, R33, RZ ;  /* 0x00000021461d7224 */ /* 0x040fe200078e02ff */
[----:B------:R-:W-:Y:S01]  /*7ab0*/  SHF.R.S32.HI R5, RZ, 0x18, R128 ;  /* 0x00000018ff057819 */ /* 0x000fe20000011480 */
[C---:B------:R-:W-:Y:S01]  /*7ac0*/  IMAD R8, R70.reuse, R8, RZ ;  /* 0x0000000846087224 */ /* 0x040fe200078e02ff */
[----:B------:R-:W-:Y:S01]  /*7ad0*/  SHF.L.U32 R116, R83, 0x10, RZ ;  /* 0x0000001053747819 */ /* 0x000fe200000006ff */
[----:B------:R-:W-:Y:S01]  /*7ae0*/  IMAD R33, R70, R37, RZ ;  /* 0x0000002546217224 */ /* 0x000fe200078e02ff */
[----:B------:R-:W-:Y:S01]  /*7af0*/  PRMT R114, R84, 0x8880, RZ ;  /* 0x0000888054727816 */ /* 0x000fe200000000ff */
[----:B------:R-:W-:Y:S01]  /*7b00*/  IMAD R37, R70, R41, RZ ;  /* 0x0000002946257224 */ /* 0x000fe200078e02ff */
[----:B------:R-:W-:Y:S01]  /*7b10*/  SHF.L.U32 R113, R84, 0x10, RZ ;  /* 0x0000001054717819 */ /* 0x000fe200000006ff */
[C---:B------:R-:W-:Y:S01]  /*7b20*/  IMAD R9, R70.reuse, R9, RZ ;  /* 0x0000000946097224 */ /* 0x040fe200078e02ff */
[C---:B------:R-:W-:Y:S01]  /*7b30*/  PRMT R111, R85.reuse, 0x8880, RZ ;  /* 0x00008880556f7816 */ /* 0x040fe200000000ff */
[C---:B------:R-:W-:Y:S01]  /*7b40*/  IMAD R41, R70.reuse, R45, RZ ;  /* 0x0000002d46297224 */ /* 0x040fe200078e02ff */
[----:B------:R-:W-:Y:S01]  /*7b50*/  SHF.L.U32 R109, R85, 0x8, RZ ;  /* 0x00000008556d7819 */ /* 0x000fe200000006ff */
[----:B------:R-:W-:Y:S01]  /*7b60*/  IMAD R45, R70, R49, RZ ;  /* 0x00000031462d7224 */ /* 0x000fe200078e02ff */
[----:B------:R-:W-:Y:S01]  /*7b70*/  PRMT R108, R86, 0x8880, RZ ;  /* 0x00008880566c7816 */ /* 0x000fe200000000ff */
[----:B------:R-:W-:Y:S01]  /*7b80*/  IMAD R10, R70, R10, RZ ;  /* 0x0000000a460a7224 */ /* 0x000fe200078e02ff */
[----:B------:R-:W-:Y:S01]  /*7b90*/  SHF.L.U32 R107, R86, 0x10, RZ ;  /* 0x00000010566b7819 */ /* 0x000fe200000006ff */
[C---:B------:R-:W-:Y:S01]  /*7ba0*/  IMAD R49, R70.reuse, R53, RZ ;  /* 0x0000003546317224 */ /* 0x040fe200078e02ff */
[----:B------:R-:W-:Y:S01]  /*7bb0*/  PRMT R105, R87, 0x8880, RZ ;  /* 0x0000888057697816 */ /* 0x000fe200000000ff */
[-C--:B------:R-:W-:Y:S01]  /*7bc0*/  IMAD R8, R73, R72.reuse, R8 ;  /* 0x0000004849087224 */ /* 0x080fe200078e0208 */
[----:B------:R-:W-:Y:S01]  /*7bd0*/  SHF.L.U32 R104, R87, 0x10, RZ ;  /* 0x0000001057687819 */ /* 0x000fe200000006ff */
[----:B------:R-:W-:Y:S01]  /*7be0*/  IMAD R53, R70, R57, RZ ;  /* 0x0000003946357224 */ /* 0x000fe200078e02ff */
[----:B------:R-:W-:Y:S01]  /*7bf0*/  PRMT R102, R88, 0x8880, RZ ;  /* 0x0000888058667816 */ /* 0x000fe200000000ff */
[----:B------:R-:W-:Y:S01]  /*7c00*/  IMAD R11, R70, R11, RZ ;  /* 0x0000000b460b7224 */ /* 0x000fe200078e02ff */
[----:B------:R-:W-:Y:S01]  /*7c10*/  SHF.L.U32 R101, R88, 0x10, RZ ;  /* 0x0000001058657819 */ /* 0x000fe200000006ff */
[----:B------:R-:W-:Y:S01]  /*7c20*/  IMAD R57, R70, R61, RZ ;  /* 0x0000003d46397224 */ /* 0x000fe200078e02ff */
[C---:B------:R-:W-:Y:S01]  /*7c30*/  PRMT R99, R89.reuse, 0x8880, RZ ;  /* 0x0000888059637816 */ /* 0x040fe200000000ff */
[----:B------:R-:W-:Y:S01]  /*7c40*/  IMAD R9, R74, R72, R9 ;  /* 0x000000484a097224 */ /* 0x000fe200078e0209 */
[----:B------:R-:W-:Y:S01]  /*7c50*/  SHF.L.U32 R98, R89, 0x10, RZ ;  /* 0x0000001059627819 */ /* 0x000fe200000006ff */
[----:B------:R-:W-:Y:S01]  /*7c60*/  IMAD R61, R70, R65, RZ ;  /* 0x00000041463d7224 */ /* 0x000fe200078e02ff */
[----:B------:R-:W-:Y:S01]  /*7c70*/  PRMT R96, R90, 0x8880, RZ ;  /* 0x000088805a607816 */ /* 0x000fe200000000ff */
[C---:B------:R-:W-:Y:S01]  /*7c80*/  IMAD R12, R70.reuse, R12, RZ ;  /* 0x0000000c460c7224 */ /* 0x040fe200078e02ff */
[----:B------:R-:W-:Y:S01]  /*7c90*/  SHF.L.U32 R92, R91, 0x10, RZ ;  /* 0x000000105b5c7819 */ /* 0x000fe200000006ff */
[----:B------:R-:W-:Y:S01]  /*7ca0*/  IMAD.MOV.U32 R65, RZ, RZ, R132 ;  /* 0x000000ffff417224 */ /* 0x000fe200078e0084 */
[----:B------:R-:W-:Y:S01]  /*7cb0*/  SHF.L.U32 R133, R93, 0x8, RZ ;  /* 0x000000085d857819 */ /* 0x000fe200000006ff */
[C---:B------:R-:W-:Y:S01]  /*7cc0*/  IMAD R13, R70.reuse, R13, RZ ;  /* 0x0000000d460d7224 */ /* 0x040fe200078e02ff */
[----:B------:R-:W-:Y:S01]  /*7cd0*/  PRMT R93, R91, 0x8880, RZ ;  /* 0x000088805b5d7816 */ /* 0x000fe200000000ff */
[C---:B------:R-:W-:Y:S01]  /*7ce0*/  IMAD R14, R70.reuse, R14, RZ ;  /* 0x0000000e460e7224 */ /* 0x040fe200078e02ff */
[----:B------:R-:W-:Y:S01]  /*7cf0*/  SHF.R.S32.HI R7, RZ, 0x18, R133 ;  /* 0x00000018ff077819 */ /* 0x000fe20000011485 */
[----:B------:R-:W-:Y:S01]  /*7d00*/  IMAD R15, R70, R15, RZ ;  /* 0x0000000f460f7224 */ /* 0x000fe200078e02ff */
[----:B------:R-:W-:Y:S01]  /*7d10*/  SHF.L.U32 R130, R94, 0x8, RZ ;  /* 0x000000085e827819 */ /* 0x000fe200000006ff */
[----:B------:R-:W-:Y:S01]  /*7d20*/  IMAD R0, R70, R16, RZ ;  /* 0x0000001046007224 */ /* 0x000fe200078e02ff */
[----:B------:R-:W-:Y:S01]  /*7d30*/  SHF.L.U32 R127, R95, 0x8, RZ ;  /* 0x000000085f7f7819 */ /* 0x000fe200000006ff */
[-C--:B------:R-:W-:Y:S01]  /*7d40*/  IMAD R10, R7, R72.reuse, R10 ;  /* 0x00000048070a7224 */ /* 0x080fe200078e020a */
[----:B------:R-:W-:Y:S01]  /*7d50*/  MOV R7, R129 ;  /* 0x0000008100077202 */ /* 0x000fe20000000f00 */
[-C--:B------:R-:W-:Y:S01]  /*7d60*/  IMAD R11, R75, R72.reuse, R11 ;  /* 0x000000484b0b7224 */ /* 0x080fe200078e020b */
[----:B------:R-:W-:Y:S01]  /*7d70*/  SHF.R.S32.HI R73, RZ, 0x18, R130 ;  /* 0x00000018ff497819 */ /* 0x000fe20000011482 */
[-C--:B------:R-:W-:Y:S01]  /*7d80*/  IMAD R12, R65, R72.reuse, R12 ;  /* 0x00000048410c7224 */ /* 0x080fe200078e020c */
[----:B------:R-:W-:Y:S01]  /*7d90*/  SHF.R.S32.HI R4, RZ, 0x18, R127 ;  /* 0x00000018ff047819 */ /* 0x000fe2000001147f */
[----:B------:R-:W-:Y:S01]  /*7da0*/  IMAD R13, R6, R72, R13 ;  /* 0x00000048060d7224 */ /* 0x000fe200078e020d */
[----:B------:R-:W-:Y:S01]  /*7db0*/  I2IP.S8.S32.SAT R10, R11, R10, RZ ;  /* 0x0000000a0b0a7239 */ /* 0x000fe200000014ff */
[-C--:B------:R-:W-:Y:S01]  /*7dc0*/  IMAD R14, R73, R72.reuse, R14 ;  /* 0x00000048490e7224 */ /* 0x080fe200078e020e */
[----:B------:R-:W-:Y:S01]  /*7dd0*/  SHF.R.S32.HI R6, RZ, 0x18, R125 ;  /* 0x00000018ff067819 */ /* 0x000fe2000001147d */
[----:B------:R-:W-:Y:S01]  /*7de0*/  IMAD R15, R76, R72, R15 ;  /* 0x000000484c0f7224 */ /* 0x000fe200078e020f */
[----:B------:R-:W-:Y:S01]  /*7df0*/  I2IP.S8.S32.SAT R141, R9, R8, R10 ;  /* 0x00000008098d7239 */ /* 0x000fe2000000140a */
[----:B------:R-:W-:Y:S01]  /*7e00*/  IMAD R3, R70, R18, RZ ;  /* 0x0000001246037224 */ /* 0x000fe200078e02ff */
[----:B------:R-:W-:Y:S01]  /*7e10*/  SHF.L.U32 R124, R80, 0x8, RZ ;  /* 0x00000008507c7819 */ /* 0x000fe200000006ff */
[----:B------:R-:W-:Y:S01]  /*7e20*/  IMAD R0, R7, R72, R0 ;  /* 0x0000004807007224 */ /* 0x000fe200078e0200 */
[----:B------:R-:W-:Y:S01]  /*7e30*/  I2IP.S8.S32.SAT R14, R15, R14, RZ ;  /* 0x0000000e0f0e7239 */ /* 0x000fe200000014ff */
[----:B------:R-:W-:Y:S01]  /*7e40*/  IMAD R19, R70, R19, RZ ;  /* 0x0000001346137224 */ /* 0x000fe200078e02ff */
[----:B------:R-:W-:Y:S01]  /*7e50*/  SHF.R.S32.HI R7, RZ, 0x18, R124 ;  /* 0x00000018ff077819 */ /* 0x000fe2000001147c */
[----:B------:R-:W-:Y:S01]  /*7e60*/  IMAD R2, R5, R72, R2 ;  /* 0x0000004805027224 */ /* 0x000fe200078e0202 */
[----:B------:R-:W-:Y:S01]  /*7e70*/  I2IP.S8.S32.SAT R142, R13, R12, R14 ;  /* 0x0000000c0d8e7239 */ /* 0x000fe2000000140e */
[----:B------:R-:W-:Y:S01]  /*7e80*/  IMAD R3, R4, R72, R3 ;  /* 0x0000004804037224 */ /* 0x000fe200078e0203 */
[----:B------:R-:W-:Y:S01]  /*7e90*/  MOV R5, R126 ;  /* 0x0000007e00057202 */ /* 0x000fe20000000f00 */
[C---:B------:R-:W-:Y:S01]  /*7ea0*/  IMAD R16, R70.reuse, R20, RZ ;  /* 0x0000001446107224 */ /* 0x040fe200078e02ff */
[----:B------:R-:W-:Y:S01]  /*7eb0*/  SHF.R.S32.HI R4, RZ, 0x18, R122 ;  /* 0x00000018ff047819 */ /* 0x000fe2000001147a */
[----:B------:R-:W-:Y:S01]  /*7ec0*/  IMAD R19, R77, R72, R19 ;  /* 0x000000484d137224 */ /* 0x000fe200078e0213 */
[----:B------:R-:W-:Y:S01]  /*7ed0*/  SHF.R.S32.HI R80, RZ, 0x18, R82 ;  /* 0x00000018ff507819 */ /* 0x000fe20000011452 */
[C---:B------:R-:W-:Y:S01]  /*7ee0*/  IMAD R18, R70.reuse, R22, RZ ;  /* 0x0000001646127224 */ /* 0x040fe200078e02ff */
[----:B------:R-:W-:Y:S01]  /*7ef0*/  SHF.R.S32.HI R82, RZ, 0x18, R84 ;  /* 0x00000018ff527819 */ /* 0x000fe20000011454 */
[-C--:B------:R-:W-:Y:S01]  /*7f00*/  IMAD R16, R5, R72.reuse, R16 ;  /* 0x0000004805107224 */ /* 0x080fe200078e0210 */
[----:B------:R-:W-:Y:S01]  /*7f10*/  I2IP.S8.S32.SAT R19, R19, R3, RZ ;  /* 0x0000000313137239 */ /* 0x000fe200000014ff */
[----:B------:R-:W-:Y:S01]  /*7f20*/  IMAD R23, R70, R23, RZ ;  /* 0x0000001746177224 */ /* 0x000fe200078e02ff */
[----:B------:R-:W-:Y:S01]  /*7f30*/  MOV R3, R123 ;  /* 0x0000007b00037202 */ /* 0x000fe20000000f00 */
[----:B------:R-:W-:Y:S01]  /*7f40*/  IMAD R17, R6, R72, R17 ;  /* 0x0000004806117224 */ /* 0x000fe200078e0211 */
[----:B------:R-:W-:Y:S01]  /*7f50*/  I2IP.S8.S32.SAT R143, R2, R0, R19 ;  /* 0x00000000028f7239 */ /* 0x000fe20000001413 */
[----:B------:R-:W-:Y:S01]  /*7f60*/  IMAD R20, R70, R24, RZ ;  /* 0x0000001846147224 */ /* 0x000fe200078e02ff */
[----:B------:R-:W-:Y:S01]  /*7f70*/  MOV R5, R120 ;  /* 0x0000007800057202 */ /* 0x000fe20000000f00 */
[-C--:B------:R-:W-:Y:S01]  /*7f80*/  IMAD R18, R7, R72.reuse, R18 ;  /* 0x0000004807127224 */ /* 0x080fe200078e0212 */
[----:B------:R-:W-:Y:S01]  /*7f90*/  SHF.L.U32 R121, R81, 0x8, RZ ;  /* 0x0000000851797819 */ /* 0x000fe200000006ff */
[-C--:B------:R-:W-:Y:S01]  /*7fa0*/  IMAD R23, R78, R72.reuse, R23 ;  /* 0x000000484e177224 */ /* 0x080fe200078e0217 */
[----:B------:R1:W-:Y:S01]  /*7fb0*/  STS.128 [R144+UR44+0x6200], R140 ;  /* 0x0062008c90007988 */ /* 0x0003e20008000c2c */
[----:B------:R-:W-:Y:S01]  /*7fc0*/  IMAD R20, R3, R72, R20 ;  /* 0x0000004803147224 */ /* 0x000fe200078e0214 */
[----:B------:R-:W-:Y:S01]  /*7fd0*/  SHF.R.S32.HI R3, RZ, 0x18, R121 ;  /* 0x00000018ff037819 */ /* 0x000fe20000011479 */
[C---:B------:R-:W-:Y:S01]  /*7fe0*/  IMAD R22, R70.reuse, R26, RZ ;  /* 0x0000001a46167224 */ /* 0x040fe200078e02ff */
[----:B------:R-:W-:Y:S01]  /*7ff0*/  I2IP.S8.S32.SAT R18, R23, R18, RZ ;  /* 0x0000001217127239 */ /* 0x000fe200000014ff */
[----:B------:R-:W-:Y:S01]  /*8000*/  IMAD R27, R70, R27, RZ ;  /* 0x0000001b461b7224 */ /* 0x000fe200078e02ff */
[----:B------:R-:W-:Y:S01]  /*8010*/  SHF.R.S32.HI R0, RZ, 0x18, R119 ;  /* 0x00000018ff007819 */ /* 0x000fe20000011477 */
[----:B------:R-:W-:Y:S01]  /*8020*/  IMAD R21, R4, R72, R21 ;  /* 0x0000004804157224 */ /* 0x000fe200078e0215 */
[----:B------:R-:W-:Y:S01]  /*8030*/  I2IP.S8.S32.SAT R16, R17, R16, R18 ;  /* 0x0000001011107239 */ /* 0x000fe20000001412 */
[C---:B------:R-:W-:Y:S01]  /*8040*/  IMAD R24, R70.reuse, R28, RZ ;  /* 0x0000001c46187224 */ /* 0x040fe200078e02ff */
[----:B------:R-:W-:Y:S01]  /*8050*/  SHF.R.S32.HI R7, RZ, 0x18, R118 ;  /* 0x00000018ff077819 */ /* 0x000fe20000011476 */
[-C--:B------:R-:W-:Y:S01]  /*8060*/  IMAD R22, R3, R72.reuse, R22 ;  /* 0x0000004803167224 */ /* 0x080fe200078e0216 */
[----:B------:R-:W-:Y:S01]  /*8070*/  SHF.R.S32.HI R81, RZ, 0x18, R83 ;  /* 0x00000018ff517819 */ /* 0x000fe20000011453 */
[----:B------:R-:W-:Y:S01]  /*8080*/  IMAD R27, R79, R72, R27 ;  /* 0x000000484f1b7224 */ /* 0x000fe200078e021b */
[----:B------:R-:W-:Y:S01]  /*8090*/  SHF.L.U32 R115, R83, 0x8, RZ ;  /* 0x0000000853737819 */ /* 0x000fe200000006ff */
[C---:B------:R-:W-:Y:S01]  /*80a0*/  IMAD R26, R70.reuse, R30, RZ ;  /* 0x0000001e461a7224 */ /* 0x040fe200078e02ff */
[----:B------:R-:W-:Y:S01]  /*80b0*/  SHF.R.S32.HI R83, RZ, 0x18, R85 ;  /* 0x00000018ff537819 */ /* 0x000fe20000011455 */
[----:B------:R-:W-:Y:S01]  /*80c0*/  IMAD R24, R5, R72, R24 ;  /* 0x0000004805187224 */ /* 0x000fe200078e0218 */
[----:B------:R-:W-:Y:S01]  /*80d0*/  I2IP.S8.S32.SAT R17, R27, R22, RZ ;  /* 0x000000161b117239 */ /* 0x000fe200000014ff */
[----:B------:R-:W-:Y:S01]  /*80e0*/  IMAD R31, R70, R31, RZ ;  /* 0x0000001f461f7224 */ /* 0x000fe200078e02ff */
[----:B------:R-:W-:Y:S01]  /*80f0*/  SHF.R.S32.HI R85, RZ, 0x18, R87 ;  /* 0x00000018ff557819 */ /* 0x000fe20000011457 */
[----:B------:R-:W-:Y:S01]  /*8100*/  IMAD R25, R0, R72, R25 ;  /* 0x0000004800197224 */ /* 0x000fe200078e0219 */
[----:B------:R-:W-:Y:S01]  /*8110*/  I2IP.S8.S32.SAT R17, R21, R20, R17 ;  /* 0x0000001415117239 */ /* 0x000fe20000001411 */
[----:B------:R-:W-:Y:S01]  /*8120*/  IMAD R28, R70, R32, RZ ;  /* 0x00000020461c7224 */ /* 0x000fe200078e02ff */
[----:B------:R-:W-:Y:S01]  /*8130*/  SHF.R.S32.HI R0, RZ, 0x18, R116 ;  /* 0x00000018ff007819 */ /* 0x000fe20000011474 */
[-C--:B------:R-:W-:Y:S01]  /*8140*/  IMAD R26, R7, R72.reuse, R26 ;  /* 0x00000048071a7224 */ /* 0x080fe200078e021a */
[----:B------:R-:W-:Y:S01]  /*8150*/  SHF.R.S32.HI R5, RZ, 0x18, R115 ;  /* 0x00000018ff057819 */ /* 0x000fe20000011473 */
[----:B------:R-:W-:Y:S01]  /*8160*/  IMAD.MOV.U32 R3, RZ, RZ, R117 ;  /* 0x000000ffff037224 */ /* 0x000fe200078e0075 */
[----:B------:R-:W-:Y:S01]  /*8170*/  SHF.R.S32.HI R7, RZ, 0x18, R109 ;  /* 0x00000018ff077819 */ /* 0x000fe2000001146d */
[----:B------:R-:W-:Y:S01]  /*8180*/  IMAD R31, R80, R72, R31 ;  /* 0x00000048501f7224 */ /* 0x000fe200078e021f */
[----:B------:R-:W-:Y:S01]  /*8190*/  SHF.R.S32.HI R87, RZ, 0x18, R89 ;  /* 0x00000018ff577819 */ /* 0x000fe20000011459 */
[----:B------:R-:W-:Y:S01]  /*81a0*/  IMAD R30, R70, R34, RZ ;  /* 0x00000022461e7224 */ /* 0x000fe200078e02ff */
[----:B------:R-:W-:Y:S01]  /*81b0*/  SHF.L.U32 R112, R84, 0x8, RZ ;  /* 0x0000000854707819 */ /* 0x000fe200000006ff */
[----:B------:R-:W-:Y:S01]  /*81c0*/  IMAD R28, R3, R72, R28 ;  /* 0x00000048031c7224 */ /* 0x000fe200078e021c */
[----:B------:R-:W-:Y:S01]  /*81d0*/  I2IP.S8.S32.SAT R18, R31, R26, RZ ;  /* 0x0000001a1f127239 */ /* 0x000fe200000014ff */
[----:B------:R-:W-:Y:S01]  /*81e0*/  IMAD R35, R70, R35, RZ ;  /* 0x0000002346237224 */ /* 0x000fe200078e02ff */
[----:B------:R-:W-:Y:S01]  /*81f0*/  MOV R3, R114 ;  /* 0x0000007200037202 */ /* 0x000fe20000000f00 */
[----:B------:R-:W-:Y:S01]  /*8200*/  IMAD R29, R0, R72, R29 ;  /* 0x00000048001d7224 */ /* 0x000fe200078e021d */
[----:B------:R-:W-:Y:S01]  /*8210*/  I2IP.S8.S32.SAT R18, R25, R24, R18 ;  /* 0x0000001819127239 */ /* 0x000fe20000001412 */
[C---:B------:R-:W-:Y:S01]  /*8220*/  IMAD R32, R70.reuse, R36, RZ ;  /* 0x0000002446207224 */ /* 0x040fe200078e02ff */
[----:B------:R-:W-:Y:S01]  /*8230*/  SHF.R.S32.HI R0, RZ, 0x18, R113 ;  /* 0x00000018ff007819 */ /* 0x000fe20000011471 */
[-C--:B------:R-:W-:Y:S01]  /*8240*/  IMAD R30, R5, R72.reuse, R30 ;  /* 0x00000048051e7224 */ /* 0x080fe200078e021e */
[----:B------:R-:W-:Y:S01]  /*8250*/  MOV R5, R111 ;  /* 0x0000006f00057202 */ /* 0x000fe20000000f00 */
[-C--:B------:R-:W-:Y:S01]  /*8260*/  IMAD R35, R81, R72.reuse, R35 ;  /* 0x0000004851237224 */ /* 0x080fe200078e0223 */
[----:B------:R-:W-:Y:S01]  /*8270*/  SHF.R.S32.HI R84, RZ, 0x18, R86 ;  /* 0x00000018ff547819 */ /* 0x000fe20000011456 */
[----:B------:R-:W-:Y:S01]  /*8280*/  IMAD R32, R3, R72, R32 ;  /* 0x0000004803207224 */ /* 0x000fe200078e0220 */
[----:B------:R-:W-:Y:S01]  /*8290*/  SHF.R.S32.HI R3, RZ, 0x18, R112 ;  /* 0x00000018ff037819 */ /* 0x000fe20000011470 */
[C---:B------:R-:W-:Y:S01]  /*82a0*/  IMAD R34, R70.reuse, R38, RZ ;  /* 0x0000002646227224 */ /* 0x040fe200078e02ff */
[----:B------:R-:W-:Y:S01]  /*82b0*/  I2IP.S8.S32.SAT R19, R35, R30, RZ ;  /* 0x0000001e23137239 */ /* 0x000fe200000014ff */
[----:B------:R-:W-:Y:S01]  /*82c0*/  IMAD R39, R70, R39, RZ ;  /* 0x0000002746277224 */ /* 0x000fe200078e02ff */
[----:B------:R-:W-:Y:S01]  /*82d0*/  SHF.L.U32 R106, R86, 0x8, RZ ;  /* 0x00000008566a7819 */ /* 0x000fe200000006ff */
[----:B------:R-:W-:Y:S01]  /*82e0*/  IMAD R33, R0, R72, R33 ;  /* 0x0000004800217224 */ /* 0x000fe200078e0221 */
[----:B------:R-:W-:Y:S01]  /*82f0*/  I2IP.S8.S32.SAT R19, R29, R28, R19 ;  /* 0x0000001c1d137239 */ /* 0x000fe20000001413 */
[----:B------:R-:W-:Y:S01]  /*8300*/  IMAD R36, R70, R40, RZ ;  /* 0x0000002846247224 */ /* 0x000fe200078e02ff */
[----:B------:R-:W-:Y:S01]  /*8310*/  SHF.R.S32.HI R0, RZ, 0x18, R110 ;  /* 0x00000018ff007819 */ /* 0x000fe2000001146e */
[----:B------:R-:W-:Y:S01]  /*8320*/  IMAD R34, R3, R72, R34 ;  /* 0x0000004803227224 */ /* 0x000fe200078e0222 */
[----:B------:R-:W-:Y:S01]  /*8330*/  MOV R3, R108 ;  /* 0x0000006c00037202 */ /* 0x000fe20000000f00 */
[----:B------:R-:W-:Y:S01]  /*8340*/  IMAD R39, R82, R72, R39 ;  /* 0x0000004852277224 */ /* 0x000fe200078e0227 */
[----:B------:R1:W-:Y:S01]  /*8350*/  STS.128 [R161+0x6200], R16 ;  /* 0x00620010a1007388 */ /* 0x0003e20000000c00 */
[C---:B------:R-:W-:Y:S01]  /*8360*/  IMAD R38, R70.reuse, R42, RZ ;  /* 0x0000002a46267224 */ /* 0x040fe200078e02ff */
[----:B------:R-:W-:Y:S01]  /*8370*/  SHF.R.S32.HI R86, RZ, 0x18, R88 ;  /* 0x00000018ff567819 */ /* 0x000fe20000011458 */
[----:B------:R-:W-:Y:S01]  /*8380*/  IMAD R36, R5, R72, R36 ;  /* 0x0000004805247224 */ /* 0x000fe200078e0224 */
[----:B------:R-:W-:Y:S01]  /*8390*/  I2IP.S8.S32.SAT R34, R39, R34, RZ ;  /* 0x0000002227227239 */ /* 0x000fe200000014ff */
[----:B------:R-:W-:Y:S01]  /*83a0*/  IMAD R43, R70, R43, RZ ;  /* 0x0000002b462b7224 */ /* 0x000fe200078e02ff */
[----:B------:R-:W-:Y:S01]  /*83b0*/  MOV R5, R105 ;  /* 0x0000006900057202 */ /* 0x000fe20000000f00 */
[----:B------:R-:W-:Y:S01]  /*83c0*/  IMAD R37, R0, R72, R37 ;  /* 0x0000004800257224 */ /* 0x000fe200078e0225 */
[----:B------:R-:W-:Y:S01]  /*83d0*/  I2IP.S8.S32.SAT R32, R33, R32, R34 ;  /* 0x0000002021207239 */ /* 0x000fe20000001422 */
[----:B------:R-:W-:Y:S01]  /*83e0*/  IMAD R40, R70, R44, RZ ;  /* 0x0000002c46287224 */ /* 0x000fe200078e02ff */
[----:B------:R-:W-:Y:S01]  /*83f0*/  SHF.R.S32.HI R0, RZ, 0x18, R107 ;  /* 0x00000018ff007819 */ /* 0x000fe2000001146b */
[-C--:B------:R-:W-:Y:S01]  /*8400*/  IMAD R38, R7, R72.reuse, R38 ;  /* 0x0000004807267224 */ /* 0x080fe200078e0226 */
[----:B------:R-:W-:Y:S01]  /*8410*/  SHF.R.S32.HI R7, RZ, 0x18, R103 ;  /* 0x00000018ff077819 */ /* 0x000fe20000011467 */
[-C--:B------:R-:W-:Y:S01]  /*8420*/  IMAD R43, R83, R72.reuse, R43 ;  /* 0x00000048532b7224 */ /* 0x080fe200078e022b */
[----:B------:R-:W-:Y:S01]  /*8430*/  SHF.L.U32 R100, R88, 0x8, RZ ;  /* 0x0000000858647819 */ /* 0x000fe200000006ff */
        /* <DEDUP_REMOVED lines=11> */
[----:B------:R-:W-:Y:S01]  /*84f0*/  SHF.L.U32 R97, R89, 0x8, RZ ;  /* 0x0000000859617819 */ /* 0x000fe200000006ff */
        /* <DEDUP_REMOVED lines=13> */
[----:B------:R-:W-:Y:S01]  /*85d0*/  IADD3 R68, PT, PT, R68, 0x1, RZ ;  /* 0x0000000144447810 */ /* 0x000fe20007ffe0ff */
[----:B------:R-:W-:Y:S02]  /*85e0*/  IMAD.MOV.U32 R3, RZ, RZ, R102 ;  /* 0x000000ffff037224 */ /* 0x000fe400078e0066 */
[-C--:B------:R-:W-:Y:S02]  /*85f0*/  IMAD R51, R85, R72.reuse, R51 ;  /* 0x0000004855337224 */ /* 0x080fe400078e0233 */
[----:B------:R-:W-:Y:S01]  /*8600*/  IMAD R48, R3, R72, R48 ;  /* 0x0000004803307224 */ /* 0x000fe200078e0230 */
[----:B------:R-:W-:Y:S01]  /*8610*/  SHF.R.S32.HI R3, RZ, 0x18, R100 ;  /* 0x00000018ff037819 */ /* 0x000fe20000011464 */
[C---:B------:R-:W-:Y:S01]  /*8620*/  IMAD R50, R70.reuse, R54, RZ ;  /* 0x0000003646327224 */ /* 0x040fe200078e02ff */
[----:B------:R-:W-:Y:S01]  /*8630*/  I2IP.S8.S32.SAT R35, R51, R46, RZ ;  /* 0x0000002e33237239 */ /* 0x000fe200000014ff */
[----:B------:R-:W-:Y:S02]  /*8640*/  IMAD R55, R70, R55, RZ ;  /* 0x0000003746377224 */ /* 0x000fe400078e02ff */
[----:B------:R-:W-:Y:S01]  /*8650*/  IMAD R49, R0, R72, R49 ;  /* 0x0000004800317224 */ /* 0x000fe200078e0231 */
[----:B------:R-:W-:Y:S01]  /*8660*/  I2IP.S8.S32.SAT R35, R45, R44, R35 ;  /* 0x0000002c2d237239 */ /* 0x000fe20000001423 */
[----:B------:R-:W-:Y:S01]  /*8670*/  IMAD R52, R70, R56, RZ ;  /* 0x0000003846347224 */ /* 0x000fe200078e02ff */
[----:B------:R-:W-:Y:S01]  /*8680*/  SHF.R.S32.HI R0, RZ, 0x18, R98 ;  /* 0x00000018ff007819 */ /* 0x000fe20000011462 */
[-C--:B------:R-:W-:Y:S01]  /*8690*/  IMAD R50, R3, R72.reuse, R50 ;  /* 0x0000004803327224 */ /* 0x080fe200078e0232 */
[----:B------:R-:W-:Y:S01]  /*86a0*/  SHF.R.S32.HI R3, RZ, 0x18, R97 ;  /* 0x00000018ff037819 */ /* 0x000fe20000011461 */
[----:B------:R-:W-:Y:S01]  /*86b0*/  IMAD R55, R86, R72, R55 ;  /* 0x0000004856377224 */ /* 0x000fe200078e0237 */
[----:B------:R1:W-:Y:S01]  /*86c0*/  STS.128 [R160+0x6200], R32 ;  /* 0x00620020a0007388 */ /* 0x0003e20000000c00 */
[----:B------:R-:W-:Y:S01]  /*86d0*/  IMAD.U32 R95, R90, 0x10000, RZ ;  /* 0x000100005a5f7824 */ /* 0x000fe200078e00ff */
[----:B------:R-:W-:Y:S01]  /*86e0*/  SHF.L.U32 R90, R91, 0x8, RZ ;  /* 0x000000085b5a7819 */ /* 0x000fe200000006ff */
[C---:B------:R-:W-:Y:S01]  /*86f0*/  IMAD R54, R70.reuse, R58, RZ ;  /* 0x0000003a46367224 */ /* 0x040fe200078e02ff */
[----:B------:R-:W-:Y:S01]  /*8700*/  I2IP.S8.S32.SAT R50, R55, R50, RZ ;  /* 0x0000003237327239 */ /* 0x000fe200000014ff */
[----:B------:R-:W-:Y:S01]  /*8710*/  IMAD R52, R5, R72, R52 ;  /* 0x0000004805347224 */ /* 0x000fe200078e0234 */
[----:B------:R-:W-:Y:S01]  /*8720*/  MOV R5, R96 ;  /* 0x0000006000057202 */ /* 0x000fe20000000f00 */
[----:B------:R-:W-:Y:S01]  /*8730*/  IMAD R59, R70, R59, RZ ;  /* 0x0000003b463b7224 */ /* 0x000fe200078e02ff */
[----:B------:R-:W-:Y:S01]  /*8740*/  I2IP.S8.S32.SAT R48, R49, R48, R50 ;  /* 0x0000003031307239 */ /* 0x000fe20000001432 */
[----:B------:R-:W-:Y:S01]  /*8750*/  IMAD R53, R0, R72, R53 ;  /* 0x0000004800357224 */ /* 0x000fe200078e0235 */
[----:B------:R-:W-:Y:S01]  /*8760*/  SHF.R.S32.HI R0, RZ, 0x18, R95 ;  /* 0x00000018ff007819 */ /* 0x000fe2000001145f */
[C---:B------:R-:W-:Y:S02]  /*8770*/  IMAD R56, R70.reuse, R60, RZ ;  /* 0x0000003c46387224 */ /* 0x040fe400078e02ff */
[-C--:B------:R-:W-:Y:S01]  /*8780*/  IMAD R54, R3, R72.reuse, R54 ;  /* 0x0000004803367224 */ /* 0x080fe200078e0236 */
[----:B------:R-:W-:Y:S01]  /*8790*/  SHF.R.S32.HI R3, RZ, 0x18, R94 ;  /* 0x00000018ff037819 */ /* 0x000fe2000001145e */
[----:B------:R-:W-:Y:S02]  /*87a0*/  IMAD R59, R87, R72, R59 ;  /* 0x00000048573b7224 */ /* 0x000fe400078e023b */
[C---:B------:R-:W-:Y:S02]  /*87b0*/  IMAD R58, R70.reuse, R62, RZ ;  /* 0x0000003e463a7224 */ /* 0x040fe400078e02ff */
[----:B------:R-:W-:Y:S01]  /*87c0*/  IMAD R56, R5, R72, R56 ;  /* 0x0000004805387224 */ /* 0x000fe200078e0238 */
[----:B------:R-:W-:Y:S01]  /*87d0*/  I2IP.S8.S32.SAT R54, R59, R54, RZ ;  /* 0x000000363b367239 */ /* 0x000fe200000014ff */
[----:B------:R-:W-:Y:S01]  /*87e0*/  IMAD R63, R70, R63, RZ ;  /* 0x0000003f463f7224 */ /* 0x000fe200078e02ff */
[----:B------:R-:W-:Y:S01]  /*87f0*/  MOV R5, R93 ;  /* 0x0000005d00057202 */ /* 0x000fe20000000f00 */
[----:B------:R-:W-:Y:S01]  /*8800*/  IMAD R57, R0, R72, R57 ;  /* 0x0000004800397224 */ /* 0x000fe200078e0239 */
[----:B------:R-:W-:Y:S01]  /*8810*/  SHF.R.S32.HI R0, RZ, 0x18, R92 ;  /* 0x00000018ff007819 */ /* 0x000fe2000001145c */
[----:B------:R-:W-:Y:S01]  /*8820*/  IMAD R60, R70, R64, RZ ;  /* 0x00000040463c7224 */ /* 0x000fe200078e02ff */
[----:B------:R-:W-:Y:S01]  /*8830*/  I2IP.S8.S32.SAT R49, R53, R52, R54 ;  /* 0x0000003435317239 */ /* 0x000fe20000001436 */
[-C--:B------:R-:W-:Y:S01]  /*8840*/  IMAD R58, R3, R72.reuse, R58 ;  /* 0x00000048033a7224 */ /* 0x080fe200078e023a */
        /* <DEDUP_REMOVED lines=22> */
[----:B------:R-:W-:Y:S02]  /*89b0*/  UIADD3 UR9, UPT, UPT, UR49, 0x40, URZ ;  /* 0x0000004031097890 */ /* 0x000fe4000fffe0ff */
[----:B------:R-:W-:Y:S01]  /*89c0*/  UIADD3 UR8, UPT, UPT, UR44, 0x6200, URZ ;  /* 0x000062002c087890 */ /* 0x000fe2000fffe0ff */
[----:B------:R-:W-:Y:S01]  /*89d0*/  UMOV UR10, UR50 ;  /* 0x00000032000a7c82 */ /* 0x000fe20008000000 */
[----:B------:R-:W-:Y:S01]  /*89e0*/  UMOV UR11, UR36 ;  /* 0x00000024000b7c82 */ /* 0x000fe20008000000 */
[----:B--2---:R-:W-:Y:S04]  /*89f0*/  UIADD3 UR4, UP0, UPT, UR6, 0x680, URZ ;  /* 0x0000068006047890 */ /* 0x004fe8000ff1e0ff */
[----:B------:R-:W-:Y:S09]  /*8a00*/  UIADD3.X UR5, UPT, UPT, URZ, UR7, URZ, UP0, !UPT ;  /* 0x00000007ff057290 */ /* 0x000ff200087fe4ff */
[----:B------:R2:W-:Y:S01]  /*8a10*/  UTMASTG.3D [UR8], [UR4] ;  /* 0x00000008040073b5 */ /* 0x0005e20008010000 */
[----:B------:R0:W-:Y:S01]  /*8a20*/  UTMACMDFLUSH ;  /* 0x00000000000079b7 */ /* 0x0001e20000000000 */
[----:B--2---:R-:W-:Y:S04]  /*8a30*/  DEPBAR.LE SB0, 0x1 ;  /* 0x000080400000791a */ /* 0x004fe80000000000 */
.L_x_112:
[----:B------:R-:W-:Y:S05]  /*8a40*/  BSYNC.RECONVERGENT B0 ;  /* 0x0000000000007941 */ /* 0x000fea0003800200 */
.L_x_111:
[----:B------:R-:W-:Y:S01]  /*8a50*/  R2UR UR4, R147 ;  /* 0x00000000930472ca */ /* 0x000fe200000e0000 */
[----:B------:R-:W-:Y:S01]  /*8a60*/  BAR.SYNC.DEFER_BLOCKING 0x1, 0x80 ;  /* 0x0042000000007b1d */ /* 0x000fe20000010000 */
[----:B------:R-:W-:Y:S01]  /*8a70*/  ISETP.NE.AND P0, PT, R149, 0x2, PT ;  /* 0x000000029500780c */ /* 0x000fe20003f05270 */
[----:B------:R-:W-:Y:S01]  /*8a80*/  UISETP.NE.AND UP0, UPT, UR46, URZ, UPT ;  /* 0x000000ff2e00728c */ /* 0x000fe2000bf05270 */
[----:B------:R-:W-:Y:S01]  /*8a90*/  ISETP.NE.AND P1, PT, R68, 0x4, PT ;  /* 0x000000044400780c */ /* 0x000fe20003f25270 */
[----:B------:R-:W-:Y:S01]  /*8aa0*/  UIADD3 UR20, UPT, UPT, UR37, UR63, URZ ;  /* 0x0000003f25147290 */ /* 0x000fe2000fffe0ff */
[----:B------:R-:W-:Y:S02]  /*8ab0*/  SEL R3, RZ, 0x1, P0 ;  /* 0x00000001ff037807 */ /* 0x000fe40000000000 */
[----:B------:R-:W-:Y:S02]  /*8ac0*/  SEL R0, RZ, 0x1, P1 ;  /* 0x00000001ff007807 */ /* 0x000fe40000800000 */
[----:B------:R-:W-:Y:S02]  /*8ad0*/  LOP3.LUT R152, R152, R3, RZ, 0x3c, !PT ;  /* 0x0000000398987212 */ /* 0x000fe400078e3cff */
[----:B------:R-:W-:Y:S01]  /*8ae0*/  LOP3.LUT R153, R153, R0, RZ, 0x3c, !PT ;  /* 0x0000000099997212 */ /* 0x000fe200078e3cff */
[----:B------:R-:W-:Y:S01]  /*8af0*/  UIADD3 UR16, UPT, UPT, UR38, UR4, URZ ;  /* 0x0000000426107290 */ /* 0x000fe2000fffe0ff */
[----:B------:R-:W-:Y:S02]  /*8b00*/  SEL R149, R149, RZ, P0 ;  /* 0x000000ff95957207 */ /* 0x000fe40000000000 */
[----:B------:R-:W-:Y:S01]  /*8b10*/  SEL R68, R68, RZ, P1 ;  /* 0x000000ff44447207 */ /* 0x000fe20000800000 */
[----:B------:R-:W-:Y:S01]  /*8b20*/  UMOV UR36, UR59 ;  /* 0x0000003b00247c82 */ /* 0x000fe20008000000 */
[----:B------:R-:W-:Y:S07]  /*8b30*/  BRA.U UP0, `(.L_x_113) ;  /* 0xffffffc500247547 */ /* 0x000fee000b83ffff */
[----:B------:R-:W-:Y:S05]  /*8b40*/  EXIT ;  /* 0x000000000000794d */ /* 0x000fea0003800000 */
.L_x_24:
[----:B--2---:R2:W3:Y:S02]  /*8b50*/  SYNCS.PHASECHK.TRANS64.TRYWAIT P0, [R3+URZ+0x100], R2 ;  /* 0x00010002030075a7 */ /* 0x0044e400080011ff */
[----:B---3--:R-:W-:Y:S05]  /*8b60*/  @!P0 NANOSLEEP.SYNCS 0x989680 ;  /* 0x009896800000895d */ /* 0x008fea0003900000 */
[----:B------:R-:W3:Y:S02]  /*8b70*/  @!P0 SYNCS.PHASECHK.TRANS64 P0, [R3+URZ+0x100], R2 ;  /* 0x00010002030085a7 */ /* 0x000ee400080010ff */
[----:B---3--:R-:W-:Y:S05]  /*8b80*/  @!P0 BRA `(.L_x_24) ;  /* 0xfffffffc00f08947 */ /* 0x008fea000383ffff */
[----:B------:R-:W-:Y:S05]  /*8b90*/  BRA `(.L_x_114) ;  /* 0xffffff8c00607947 */ /* 0x000fea000383ffff */
.L_x_27:
[----:B-1----:R-:W-:-:S07]  /*8ba0*/  MOV R0, UR33 ;  /* 0x0000002100007c02 */ /* 0x002fce0008000f00 */
.L_x_115:
[----:B-1----:R1:W2:Y:S02]  /*8bb0*/  SYNCS.PHASECHK.TRANS64.TRYWAIT P0, [R0+URZ+0x30], R3 ;  /* 0x00003003000075a7 */ /* 0x0022a400080011ff */
[----:B--2---:R-:W-:Y:S05]  /*8bc0*/  @!P0 NANOSLEEP.SYNCS 0x989680 ;  /* 0x009896800000895d */ /* 0x004fea0003900000 */
[----:B------:R-:W2:Y:S02]  /*8bd0*/  @!P0 SYNCS.PHASECHK.TRANS64 P0, [R0+URZ+0x30], R3 ;  /* 0x00003003000085a7 */ /* 0x000ea400080010ff */
[----:B--2---:R-:W-:Y:S05]  /*8be0*/  @!P0 BRA `(.L_x_115) ;  /* 0xfffffffc00f08947 */ /* 0x004fea000383ffff */
[----:B------:R-:W-:Y:S05]  /*8bf0*/  BRA `(.L_x_26) ;  /* 0xffffff8c00a87947 */ /* 0x000fea000383ffff */
.L_x_34:
[----:B-1----:R-:W-:-:S07]  /*8c00*/  MOV R0, UR17 ;  /* 0x0000001100007c02 */ /* 0x002fce0008000f00 */
.L_x_116:
[----:B-1----:R1:W2:Y:S02]  /*8c10*/  SYNCS.PHASECHK.TRANS64.TRYWAIT P0, [R0+URZ+0x30], R3 ;  /* 0x00003003000075a7 */ /* 0x0022a400080011ff */
[----:B--2---:R-:W-:Y:S05]  /*8c20*/  @!P0 NANOSLEEP.SYNCS 0x989680 ;  /* 0x009896800000895d */ /* 0x004fea0003900000 */
[----:B------:R-:W2:Y:S02]  /*8c30*/  @!P0 SYNCS.PHASECHK.TRANS64 P0, [R0+URZ+0x30], R3 ;  /* 0x00003003000085a7 */ /* 0x000ea400080010ff */
[----:B--2---:R-:W-:Y:S05]  /*8c40*/  @!P0 BRA `(.L_x_116) ;  /* 0xfffffffc00f08947 */ /* 0x004fea000383ffff */
[----:B------:R-:W-:Y:S05]  /*8c50*/  BRA `(.L_x_33) ;  /* 0xffffff9000647947 */ /* 0x000fea000383ffff */
.L_x_39:
[----:B-1----:R1:W2:Y:S02]  /*8c60*/  SYNCS.PHASECHK.TRANS64.TRYWAIT P0, [R3+URZ+0x90], R0 ;  /* 0x00009000030075a7 */ /* 0x0022a400080011ff */
[----:B--2---:R-:W-:Y:S05]  /*8c70*/  @!P0 NANOSLEEP.SYNCS 0x989680 ;  /* 0x009896800000895d */ /* 0x004fea0003900000 */
[----:B------:R-:W2:Y:S02]  /*8c80*/  @!P0 SYNCS.PHASECHK.TRANS64 P0, [R3+URZ+0x90], R0 ;  /* 0x00009000030085a7 */ /* 0x000ea400080010ff */
[----:B--2---:R-:W-:Y:S05]  /*8c90*/  @!P0 BRA `(.L_x_39) ;  /* 0xfffffffc00f08947 */ /* 0x004fea000383ffff */
[----:B------:R-:W-:Y:S05]  /*8ca0*/  BRA `(.L_x_117) ;  /* 0xffffff9400087947 */ /* 0x000fea000383ffff */
.L_x_43:
[----:B-1----:R-:W-:-:S07]  /*8cb0*/  MOV R0, UR4 ;  /* 0x0000000400007c02 */ /* 0x002fce0008000f00 */
.L_x_118:
[----:B-1----:R1:W2:Y:S02]  /*8cc0*/  SYNCS.PHASECHK.TRANS64.TRYWAIT P0, [R0+URZ], R3 ;  /* 0x00000003000075a7 */ /* 0x0022a400080011ff */
[----:B--2---:R-:W-:Y:S05]  /*8cd0*/  @!P0 NANOSLEEP.SYNCS 0x989680 ;  /* 0x009896800000895d */ /* 0x004fea0003900000 */
[----:B------:R-:W2:Y:S02]  /*8ce0*/  @!P0 SYNCS.PHASECHK.TRANS64 P0, [R0+URZ], R3 ;  /* 0x00000003000085a7 */ /* 0x000ea400080010ff */
[----:B--2---:R-:W-:Y:S05]  /*8cf0*/  @!P0 BRA `(.L_x_118) ;  /* 0xfffffffc00f08947 */ /* 0x004fea000383ffff */
[----:B------:R-:W-:Y:S05]  /*8d00*/  BRA `(.L_x_119) ;  /* 0xffffff9800b07947 */ /* 0x000fea000383ffff */
.L_x_44:
[----:B------:R-:W-:-:S07]  /*8d10*/  MOV R0, UR5 ;  /* 0x0000000500007c02 */ /* 0x000fce0008000f00 */
.L_x_120:
[----:B-1----:R1:W2:Y:S02]  /*8d20*/  SYNCS.PHASECHK.TRANS64.TRYWAIT P0, [R0+URZ], R3 ;  /* 0x00000003000075a7 */ /* 0x0022a400080011ff */
[----:B--2---:R-:W-:Y:S05]  /*8d30*/  @!P0 NANOSLEEP.SYNCS 0x989680 ;  /* 0x009896800000895d */ /* 0x004fea0003900000 */
[----:B------:R-:W2:Y:S02]  /*8d40*/  @!P0 SYNCS.PHASECHK.TRANS64 P0, [R0+URZ], R3 ;  /* 0x00000003000085a7 */ /* 0x000ea400080010ff */
[----:B--2---:R-:W-:Y:S05]  /*8d50*/  @!P0 BRA `(.L_x_120) ;  /* 0xfffffffc00f08947 */ /* 0x004fea000383ffff */
[----:B------:R-:W-:Y:S05]  /*8d60*/  BRA `(.L_x_121) ;  /* 0xffffff9800bc7947 */ /* 0x000fea000383ffff */
.L_x_45:
[----:B------:R-:W-:-:S07]  /*8d70*/  MOV R0, UR5 ;  /* 0x0000000500007c02 */ /* 0x000fce0008000f00 */
.L_x_122:
[----:B-1----:R1:W2:Y:S02]  /*8d80*/  SYNCS.PHASECHK.TRANS64.TRYWAIT P0, [R0+URZ], R3 ;  /* 0x00000003000075a7 */ /* 0x0022a400080011ff */
[----:B--2---:R-:W-:Y:S05]  /*8d90*/  @!P0 NANOSLEEP.SYNCS 0x989680 ;  /* 0x009896800000895d */ /* 0x004fea0003900000 */
[----:B------:R-:W2:Y:S02]  /*8da0*/  @!P0 SYNCS.PHASECHK.TRANS64 P0, [R0+URZ], R3 ;  /* 0x00000003000085a7 */ /* 0x000ea400080010ff */
[----:B--2---:R-:W-:Y:S05]  /*8db0*/  @!P0 BRA `(.L_x_122) ;  /* 0xfffffffc00f08947 */ /* 0x004fea000383ffff */
[----:B------:R-:W-:Y:S05]  /*8dc0*/  BRA `(.L_x_123) ;  /* 0xffffff9800c87947 */ /* 0x000fea000383ffff */
.L_x_46:
[----:B------:R-:W-:-:S07]  /*8dd0*/  MOV R0, UR5 ;  /* 0x0000000500007c02 */ /* 0x000fce0008000f00 */
.L_x_124:
[----:B-1----:R1:W2:Y:S02]  /*8de0*/  SYNCS.PHASECHK.TRANS64.TRYWAIT P0, [R0+URZ], R3 ;  /* 0x00000003000075a7 */ /* 0x0022a400080011ff */
[----:B--2---:R-:W-:Y:S05]  /*8df0*/  @!P0 NANOSLEEP.SYNCS 0x989680 ;  /* 0x009896800000895d */ /* 0x004fea0003900000 */
[----:B------:R-:W2:Y:S02]  /*8e00*/  @!P0 SYNCS.PHASECHK.TRANS64 P0, [R0+URZ], R3 ;  /* 0x00000003000085a7 */ /* 0x000ea400080010ff */
[----:B--2---:R-:W-:Y:S05]  /*8e10*/  @!P0 BRA `(.L_x_124) ;  /* 0xfffffffc00f08947 */ /* 0x004fea000383ffff */
[----:B------:R-:W-:Y:S05]  /*8e20*/  BRA `(.L_x_125) ;  /* 0xffffff9800d47947 */ /* 0x000fea000383ffff */
.L_x_47:
[----:B------:R-:W-:-:S07]  /*8e30*/  MOV R0, UR5 ;  /* 0x0000000500007c02 */ /* 0x000fce0008000f00 */
.L_x_126:
[----:B-1----:R1:W2:Y:S02]  /*8e40*/  SYNCS.PHASECHK.TRANS64.TRYWAIT P0, [R0+URZ], R3 ;  /* 0x00000003000075a7 */ /* 0x0022a400080011ff */
[----:B--2---:R-:W-:Y:S05]  /*8e50*/  @!P0 NANOSLEEP.SYNCS 0x989680 ;  /* 0x009896800000895d */ /* 0x004fea0003900000 */
[----:B------:R-:W2:Y:S02]  /*8e60*/  @!P0 SYNCS.PHASECHK.TRANS64 P0, [R0+URZ], R3 ;  /* 0x00000003000085a7 */ /* 0x000ea400080010ff */
[----:B--2---:R-:W-:Y:S05]  /*8e70*/  @!P0 BRA `(.L_x_126) ;  /* 0xfffffffc00f08947 */ /* 0x004fea000383ffff */
[----:B------:R-:W-:Y:S05]  /*8e80*/  BRA `(.L_x_127) ;  /* 0xffffff9800e07947 */ /* 0x000fea000383ffff */
.L_x_50:
[----:B-1----:R1:W2:Y:S02]  /*8e90*/  SYNCS.PHASECHK.TRANS64.TRYWAIT P0, [R2+URZ+0xf0], R5 ;  /* 0x0000f005020075a7 */ /* 0x0022a400080011ff */
[----:B--2---:R-:W-:Y:S05]  /*8ea0*/  @!P0 NANOSLEEP.SYNCS 0x989680 ;  /* 0x009896800000895d */ /* 0x004fea0003900000 */
[----:B------:R-:W2:Y:S02]  /*8eb0*/  @!P0 SYNCS.PHASECHK.TRANS64 P0, [R2+URZ+0xf0], R5 ;  /* 0x0000f005020085a7 */ /* 0x000ea400080010ff */
[----:B--2---:R-:W-:Y:S05]  /*8ec0*/  @!P0 BRA `(.L_x_50) ;  /* 0xfffffffc00f08947 */ /* 0x004fea000383ffff */
[----:B------:R-:W-:Y:S05]  /*8ed0*/  BRA `(.L_x_128) ;  /* 0xffffff9c003c7947 */ /* 0x000fea000383ffff */
.L_x_51:
[----:B------:R-:W-:-:S07]  /*8ee0*/  MOV R2, UR4 ;  /* 0x0000000400027c02 */ /* 0x000fce0008000f00 */
.L_x_129:
[----:B-1----:R1:W2:Y:S02]  /*8ef0*/  SYNCS.PHASECHK.TRANS64.TRYWAIT P0, [R2+URZ+0xa0], R5 ;  /* 0x0000a005020075a7 */ /* 0x0022a400080011ff */
[----:B--2---:R-:W-:Y:S05]  /*8f00*/  @!P0 NANOSLEEP.SYNCS 0x989680 ;  /* 0x009896800000895d */ /* 0x004fea0003900000 */
[----:B------:R-:W2:Y:S02]  /*8f10*/  @!P0 SYNCS.PHASECHK.TRANS64 P0, [R2+URZ+0xa0], R5 ;  /* 0x0000a005020085a7 */ /* 0x000ea400080010ff */
[----:B--2---:R-:W-:Y:S05]  /*8f20*/  @!P0 BRA `(.L_x_129) ;  /* 0xfffffffc00f08947 */ /* 0x004fea000383ffff */
[----:B------:R-:W-:Y:S05]  /*8f30*/  BRA `(.L_x_130) ;  /* 0xffffff9c004c7947 */ /* 0x000fea000383ffff */
.L_x_52:
[----:B-1----:R1:W2:Y:S02]  /*8f40*/  SYNCS.PHASECHK.TRANS64.TRYWAIT P1, [R2+URZ+0x90], R5 ;  /* 0x00009005020075a7 */ /* 0x0022a400080211ff */
[----:B--2---:R-:W-:Y:S05]  /*8f50*/  @!P1 NANOSLEEP.SYNCS 0x989680 ;  /* 0x009896800000995d */ /* 0x004fea0003900000 */
[----:B------:R-:W2:Y:S02]  /*8f60*/  @!P1 SYNCS.PHASECHK.TRANS64 P1, [R2+URZ+0x90], R5 ;  /* 0x00009005020095a7 */ /* 0x000ea400080210ff */
[----:B--2---:R-:W-:Y:S05]  /*8f70*/  @!P1 BRA `(.L_x_52) ;  /* 0xfffffffc00f09947 */ /* 0x004fea000383ffff */
[----:B------:R-:W-:Y:S05]  /*8f80*/  BRA `(.L_x_131) ;  /* 0xffffff9c007c7947 */ /* 0x000fea000383ffff */
.L_x_55:
[----:B------:R-:W-:-:S07]  /*8f90*/  MOV R0, UR4 ;  /* 0x0000000400007c02 */ /* 0x000fce0008000f00 */
.L_x_132:
[----:B-1----:R1:W2:Y:S02]  /*8fa0*/  SYNCS.PHASECHK.TRANS64.TRYWAIT P0, [R0+URZ+0xa0], R3 ;  /* 0x0000a003000075a7 */ /* 0x0022a400080011ff */
[----:B--2---:R-:W-:Y:S05]  /*8fb0*/  @!P0 NANOSLEEP.SYNCS 0x989680 ;  /* 0x009896800000895d */ /* 0x004fea0003900000 */
[----:B------:R-:W2:Y:S02]  /*8fc0*/  @!P0 SYNCS.PHASECHK.TRANS64 P0, [R0+URZ+0xa0], R3 ;  /* 0x0000a003000085a7 */ /* 0x000ea400080010ff */
[----:B--2---:R-:W-:Y:S05]  /*8fd0*/  @!P0 BRA `(.L_x_132) ;  /* 0xfffffffc00f08947 */ /* 0x004fea000383ffff */
[----:B------:R-:W-:Y:S05]  /*8fe0*/  BRA `(.L_x_54) ;  /* 0xffffff9c00d07947 */ /* 0x000fea000383ffff */
.L_x_62:
[----:B-1----:R1:W2:Y:S02]  /*8ff0*/  SYNCS.PHASECHK.TRANS64.TRYWAIT P1, [R0+URZ+0x90], R5 ;  /* 0x00009005000075a7 */ /* 0x0022a400080211ff */
[----:B--2---:R-:W-:Y:S05]  /*9000*/  @!P1 NANOSLEEP.SYNCS 0x989680 ;  /* 0x009896800000995d */ /* 0x004fea0003900000 */
[----:B------:R-:W2:Y:S02]  /*9010*/  @!P1 SYNCS.PHASECHK.TRANS64 P1, [R0+URZ+0x90], R5 ;  /* 0x00009005000095a7 */ /* 0x000ea400080210ff */
[----:B--2---:R-:W-:Y:S05]  /*9020*/  @!P1 BRA `(.L_x_62) ;  /* 0xfffffffc00f09947 */ /* 0x004fea000383ffff */
[----:B------:R-:W-:Y:S05]  /*9030*/  BRA `(.L_x_133) ;  /* 0xffffffa400447947 */ /* 0x000fea000383ffff */
.L_x_63:
[----:B------:R-:W-:-:S07]  /*9040*/  MOV R3, UR30 ;  /* 0x0000001e00037c02 */ /* 0x000fce0008000f00 */
.L_x_134:
[----:B-1----:R1:W2:Y:S02]  /*9050*/  SYNCS.PHASECHK.TRANS64.TRYWAIT P0, [R3+URZ+0xd0], R0 ;  /* 0x0000d000030075a7 */ /* 0x0022a400080011ff */
[----:B--2---:R-:W-:Y:S05]  /*9060*/  @!P0 NANOSLEEP.SYNCS 0x989680 ;  /* 0x009896800000895d */ /* 0x004fea0003900000 */
[----:B------:R-:W2:Y:S02]  /*9070*/  @!P0 SYNCS.PHASECHK.TRANS64 P0, [R3+URZ+0xd0], R0 ;  /* 0x0000d000030085a7 */ /* 0x000ea400080010ff */
[----:B--2---:R-:W-:Y:S05]  /*9080*/  @!P0 BRA `(.L_x_134) ;  /* 0xfffffffc00f08947 */ /* 0x004fea000383ffff */
[----:B------:R-:W-:Y:S05]  /*9090*/  BRA `(.L_x_135) ;  /* 0xffffffa4007c7947 */ /* 0x000fea000383ffff */
.L_x_66:
[----:B------:R-:W-:Y:S07]  /*90a0*/  MOV R0, UR5 ;  /* 0x0000000500007c02 */ /* 0x000fee0008000f00 */
.L_x_136:
[----:B-1----:R1:W2:Y:S02]  /*90b0*/  SYNCS.PHASECHK.TRANS64.TRYWAIT P0, [R0+URZ], R3 ;  /* 0x00000003000075a7 */ /* 0x0022a400080011ff */
[----:B--2---:R-:W-:Y:S05]  /*90c0*/  @!P0 NANOSLEEP.SYNCS 0x989680 ;  /* 0x009896800000895d */ /* 0x004fea0003900000 */
[----:B------:R-:W2:Y:S02]  /*90d0*/  @!P0 SYNCS.PHASECHK.TRANS64 P0, [R0+URZ], R3 ;  /* 0x00000003000085a7 */ /* 0x000ea400080010ff */
[----:B--2---:R-:W-:Y:S05]  /*90e0*/  @!P0 BRA `(.L_x_136) ;  /* 0xfffffffc00f08947 */ /* 0x004fea000383ffff */
[----:B------:R-:W-:Y:S05]  /*90f0*/  BRA `(.L_x_65) ;  /* 0xffffffa400987947 */ /* 0x000fea000383ffff */
.L_x_69:
[----:B------:R-:W-:-:S07]  /*9100*/  MOV R0, UR4 ;  /* 0x0000000400007c02 */ /* 0x000fce0008000f00 */
.L_x_137:
[----:B--2---:R2:W4:Y:S02]  /*9110*/  SYNCS.PHASECHK.TRANS64.TRYWAIT P0, [R0+URZ], R3 ;  /* 0x00000003000075a7 */ /* 0x00452400080011ff */
[----:B----4-:R-:W-:Y:S05]  /*9120*/  @!P0 NANOSLEEP.SYNCS 0x989680 ;  /* 0x009896800000895d */ /* 0x010fea0003900000 */
[----:B------:R-:W4:Y:S02]  /*9130*/  @!P0 SYNCS.PHASECHK.TRANS64 P0, [R0+URZ], R3 ;  /* 0x00000003000085a7 */ /* 0x000f2400080010ff */
[----:B----4-:R-:W-:Y:S05]  /*9140*/  @!P0 BRA `(.L_x_137) ;  /* 0xfffffffc00f08947 */ /* 0x010fea000383ffff */
[----:B------:R-:W-:Y:S05]  /*9150*/  BRA `(.L_x_138) ;  /* 0xffffffa800747947 */ /* 0x000fea000383ffff */
.L_x_70:
[----:B------:R-:W-:-:S07]  /*9160*/  MOV R0, UR5 ;  /* 0x0000000500007c02 */ /* 0x000fce0008000f00 */
.L_x_139:
[----:B-1----:R1:W2:Y:S02]  /*9170*/  SYNCS.PHASECHK.TRANS64.TRYWAIT P0, [R0+URZ], R3 ;  /* 0x00000003000075a7 */ /* 0x0022a400080011ff */
[----:B--2---:R-:W-:Y:S05]  /*9180*/  @!P0 NANOSLEEP.SYNCS 0x989680 ;  /* 0x009896800000895d */ /* 0x004fea0003900000 */
[----:B------:R-:W2:Y:S02]  /*9190*/  @!P0 SYNCS.PHASECHK.TRANS64 P0, [R0+URZ], R3 ;  /* 0x00000003000085a7 */ /* 0x000ea400080010ff */
[----:B--2---:R-:W-:Y:S05]  /*91a0*/  @!P0 BRA `(.L_x_139) ;  /* 0xfffffffc00f08947 */ /* 0x004fea000383ffff */
[----:B------:R-:W-:Y:S05]  /*91b0*/  BRA `(.L_x_140) ;  /* 0xffffffa800807947 */ /* 0x000fea000383ffff */
.L_x_71:
[----:B------:R-:W-:-:S07]  /*91c0*/  MOV R0, UR5 ;  /* 0x0000000500007c02 */ /* 0x000fce0008000f00 */
.L_x_141:
[----:B-1----:R1:W2:Y:S02]  /*91d0*/  SYNCS.PHASECHK.TRANS64.TRYWAIT P0, [R0+URZ], R3 ;  /* 0x00000003000075a7 */ /* 0x0022a400080011ff */
[----:B--2---:R-:W-:Y:S05]  /*91e0*/  @!P0 NANOSLEEP.SYNCS 0x989680 ;  /* 0x009896800000895d */ /* 0x004fea0003900000 */
[----:B------:R-:W2:Y:S02]  /*91f0*/  @!P0 SYNCS.PHASECHK.TRANS64 P0, [R0+URZ], R3 ;  /* 0x00000003000085a7 */ /* 0x000ea400080010ff */
[----:B--2---:R-:W-:Y:S05]  /*9200*/  @!P0 BRA `(.L_x_141) ;  /* 0xfffffffc00f08947 */ /* 0x004fea000383ffff */
[----:B------:R-:W-:Y:S05]  /*9210*/  BRA `(.L_x_142) ;  /* 0xffffffa8008c7947 */ /* 0x000fea000383ffff */
.L_x_72:
[----:B------:R-:W-:-:S07]  /*9220*/  MOV R0, UR4 ;  /* 0x0000000400007c02 */ /* 0x000fce0008000f00 */
.L_x_143:
[----:B-1----:R1:W2:Y:S02]  /*9230*/  SYNCS.PHASECHK.TRANS64.TRYWAIT P0, [R0+URZ], R3 ;  /* 0x00000003000075a7 */ /* 0x0022a400080011ff */
[----:B--2---:R-:W-:Y:S05]  /*9240*/  @!P0 NANOSLEEP.SYNCS 0x989680 ;  /* 0x009896800000895d */ /* 0x004fea0003900000 */
[----:B------:R-:W2:Y:S02]  /*9250*/  @!P0 SYNCS.PHASECHK.TRANS64 P0, [R0+URZ], R3 ;  /* 0x00000003000085a7 */ /* 0x000ea400080010ff */
[----:B--2---:R-:W-:Y:S05]  /*9260*/  @!P0 BRA `(.L_x_143) ;  /* 0xfffffffc00f08947 */ /* 0x004fea000383ffff */
[----:B------:R-:W-:Y:S05]  /*9270*/  BRA `(.L_x_144) ;  /* 0xffffffa800987947 */ /* 0x000fea000383ffff */
.L_x_77:
[----:B--2---:R2:W3:Y:S02]  /*9280*/  SYNCS.PHASECHK.TRANS64.TRYWAIT P0, [R12+URZ+0x90], R9 ;  /* 0x000090090c0075a7 */ /* 0x0044e400080011ff */
[----:B---3--:R-:W-:Y:S05]  /*9290*/  @!P0 NANOSLEEP.SYNCS 0x989680 ;  /* 0x009896800000895d */ /* 0x008fea0003900000 */
[----:B------:R-:W3:Y:S02]  /*92a0*/  @!P0 SYNCS.PHASECHK.TRANS64 P0, [R12+URZ+0x90], R9 ;  /* 0x000090090c0085a7 */ /* 0x000ee400080010ff */
[----:B---3--:R-:W-:Y:S05]  /*92b0*/  @!P0 BRA `(.L_x_77) ;  /* 0xfffffffc00f08947 */ /* 0x008fea000383ffff */
[----:B------:R-:W-:Y:S05]  /*92c0*/  BRA `(.L_x_145) ;  /* 0xffffffac00b07947 */ /* 0x000fea000383ffff */
.L_x_80:
[----:B------:R-:W-:Y:S07]  /*92d0*/  MOV R0, UR21 ;  /* 0x0000001500007c02 */ /* 0x000fee0008000f00 */
.L_x_146:
[----:B--2---:R2:W3:Y:S02]  /*92e0*/  SYNCS.PHASECHK.TRANS64.TRYWAIT P2, [R0+URZ+0x88], R11 ;  /* 0x0000880b000075a7 */ /* 0x0044e400080411ff */
[----:B---3--:R-:W-:Y:S05]  /*92f0*/  @!P2 NANOSLEEP.SYNCS 0x989680 ;  /* 0x009896800000a95d */ /* 0x008fea0003900000 */
[----:B------:R-:W3:Y:S02]  /*9300*/  @!P2 SYNCS.PHASECHK.TRANS64 P2, [R0+URZ+0x88], R11 ;  /* 0x0000880b0000a5a7 */ /* 0x000ee400080410ff */
[----:B---3--:R-:W-:Y:S05]  /*9310*/  @!P2 BRA `(.L_x_146) ;  /* 0xfffffffc00f0a947 */ /* 0x008fea000383ffff */
[----:B------:R-:W-:Y:S05]  /*9320*/  BRA `(.L_x_79) ;  /* 0xffffffb400187947 */ /* 0x000fea000383ffff */
.L_x_83:
[----:B--2---:R-:W-:Y:S07]  /*9330*/  MOV R0, UR21 ;  /* 0x0000001500007c02 */ /* 0x004fee0008000f00 */
.L_x_147:
[----:B--2---:R2:W3:Y:S02]  /*9340*/  SYNCS.PHASECHK.TRANS64.TRYWAIT P0, [R0+URZ+0x70], R9 ;  /* 0x00007009000075a7 */ /* 0x0044e400080011ff */
[----:B---3--:R-:W-:Y:S05]  /*9350*/  @!P0 NANOSLEEP.SYNCS 0x989680 ;  /* 0x009896800000895d */ /* 0x008fea0003900000 */
[----:B------:R-:W3:Y:S02]  /*9360*/  @!P0 SYNCS.PHASECHK.TRANS64 P0, [R0+URZ+0x70], R9 ;  /* 0x00007009000085a7 */ /* 0x000ee400080010ff */
[----:B---3--:R-:W-:Y:S05]  /*9370*/  @!P0 BRA `(.L_x_147) ;  /* 0xfffffffc00f08947 */ /* 0x008fea000383ffff */
[----:B------:R-:W-:Y:S05]  /*9380*/  BRA `(.L_x_148) ;  /* 0xffffffb400747947 */ /* 0x000fea000383ffff */
.L_x_84:
[----:B------:R-:W-:Y:S07]  /*9390*/  MOV R0, UR21 ;  /* 0x0000001500007c02 */ /* 0x000fee0008000f00 */
.L_x_149:
[----:B--2---:R2:W3:Y:S02]  /*93a0*/  SYNCS.PHASECHK.TRANS64.TRYWAIT P0, [R0+URZ+0x78], R9 ;  /* 0x00007809000075a7 */ /* 0x0044e400080011ff */
[----:B---3--:R-:W-:Y:S05]  /*93b0*/  @!P0 NANOSLEEP.SYNCS 0x989680 ;  /* 0x009896800000895d */ /* 0x008fea0003900000 */
[----:B------:R-:W3:Y:S02]  /*93c0*/  @!P0 SYNCS.PHASECHK.TRANS64 P0, [R0+URZ+0x78], R9 ;  /* 0x00007809000085a7 */ /* 0x000ee400080010ff */
[----:B---3--:R-:W-:Y:S05]  /*93d0*/  @!P0 BRA `(.L_x_149) ;  /* 0xfffffffc00f08947 */ /* 0x008fea000383ffff */
[----:B------:R-:W-:Y:S05]  /*93e0*/  BRA `(.L_x_150) ;  /* 0xffffffb400b07947 */ /* 0x000fea000383ffff */
.L_x_86:
[----:B------:R-:W-:-:S07]  /*93f0*/  MOV R0, UR21 ;  /* 0x0000001500007c02 */ /* 0x000fce0008000f00 */
.L_x_151:
[----:B---3--:R3:W4:Y:S02]  /*9400*/  SYNCS.PHASECHK.TRANS64.TRYWAIT P0, [R0+URZ+0x70], R3 ;  /* 0x00007003000075a7 */ /* 0x00872400080011ff */
[----:B----4-:R-:W-:Y:S05]  /*9410*/  @!P0 NANOSLEEP.SYNCS 0x989680 ;  /* 0x009896800000895d */ /* 0x010fea0003900000 */
[----:B------:R-:W4:Y:S02]  /*9420*/  @!P0 SYNCS.PHASECHK.TRANS64 P0, [R0+URZ+0x70], R3 ;  /* 0x00007003000085a7 */ /* 0x000f2400080010ff */
[----:B----4-:R-:W-:Y:S05]  /*9430*/  @!P0 BRA `(.L_x_151) ;  /* 0xfffffffc00f08947 */ /* 0x010fea000383ffff */
[----:B------:R-:W-:Y:S05]  /*9440*/  BRA `(.L_x_152) ;  /* 0xffffffb800247947 */ /* 0x000fea000383ffff */
.L_x_88:
[----:B-1----:R1:W2:Y:S02]  /*9450*/  SYNCS.PHASECHK.TRANS64.TRYWAIT P0, [R3+URZ+0x90], R0 ;  /* 0x00009000030075a7 */ /* 0x0022a400080011ff */
[----:B--2---:R-:W-:Y:S05]  /*9460*/  @!P0 NANOSLEEP.SYNCS 0x989680 ;  /* 0x009896800000895d */ /* 0x004fea0003900000 */
[----:B------:R-:W2:Y:S02]  /*9470*/  @!P0 SYNCS.PHASECHK.TRANS64 P0, [R3+URZ+0x90], R0 ;  /* 0x00009000030085a7 */ /* 0x000ea400080010ff */
[----:B--2---:R-:W-:Y:S05]  /*9480*/  @!P0 BRA `(.L_x_88) ;  /* 0xfffffffc00f08947 */ /* 0x004fea000383ffff */
[----:B------:R-:W-:Y:S05]  /*9490*/  BRA `(.L_x_153) ;  /* 0xffffffb800e07947 */ /* 0x000fea000383ffff */
.L_x_99:
[----:B-1----:R1:W2:Y:S02]  /*94a0*/  SYNCS.PHASECHK.TRANS64.TRYWAIT P1, [R3+URZ+0x60], R0 ;  /* 0x00006000030075a7 */ /* 0x0022a400080211ff */
[----:B--2---:R-:W-:Y:S05]  /*94b0*/  @!P1 NANOSLEEP.SYNCS 0x989680 ;  /* 0x009896800000995d */ /* 0x004fea0003900000 */
[----:B------:R-:W2:Y:S02]  /*94c0*/  @!P1 SYNCS.PHASECHK.TRANS64 P1, [R3+URZ+0x60], R0 ;  /* 0x00006000030095a7 */ /* 0x000ea400080210ff */
[----:B--2---:R-:W-:Y:S05]  /*94d0*/  @!P1 BRA `(.L_x_99) ;  /* 0xfffffffc00f09947 */ /* 0x004fea000383ffff */
[----:B------:R-:W-:Y:S05]  /*94e0*/  BRA `(.L_x_98) ;  /* 0xffffffc800607947 */ /* 0x000fea000383ffff */
.L_x_101:
[----:B----4-:R4:W1:Y:S02]  /*94f0*/  SYNCS.PHASECHK.TRANS64.TRYWAIT P0, [R78+URZ+0xb0], R5 ;  /* 0x0000b0054e0075a7 */ /* 0x01086400080011ff */
[----:B-1----:R-:W-:Y:S05]  /*9500*/  @!P0 NANOSLEEP.SYNCS 0x989680 ;  /* 0x009896800000895d */ /* 0x002fea0003900000 */
[----:B------:R-:W1:Y:S02]  /*9510*/  @!P0 SYNCS.PHASECHK.TRANS64 P0, [R78+URZ+0xb0], R5 ;  /* 0x0000b0054e0085a7 */ /* 0x000e6400080010ff */
[----:B-1----:R-:W-:Y:S05]  /*9520*/  @!P0 BRA `(.L_x_101) ;  /* 0xfffffffc00f08947 */ /* 0x002fea000383ffff */
[----:B------:R-:W-:Y:S05]  /*9530*/  BRA `(.L_x_100) ;  /* 0xffffffc800bc7947 */ /* 0x000fea000383ffff */
.L_x_109:
[----:B--2---:R2:W3:Y:S02]  /*9540*/  SYNCS.PHASECHK.TRANS64.TRYWAIT P0, [R111+URZ+0x60], R0 ;  /* 0x000060006f0075a7 */ /* 0x0044e400080011ff */
[----:B---3--:R-:W-:Y:S05]  /*9550*/  @!P0 NANOSLEEP.SYNCS 0x989680 ;  /* 0x009896800000895d */ /* 0x008fea0003900000 */
[----:B------:R-:W3:Y:S02]  /*9560*/  @!P0 SYNCS.PHASECHK.TRANS64 P0, [R111+URZ+0x60], R0 ;  /* 0x000060006f0085a7 */ /* 0x000ee400080010ff */
[----:B---3--:R-:W-:Y:S05]  /*9570*/  @!P0 BRA `(.L_x_109) ;  /* 0xfffffffc00f08947 */ /* 0x008fea000383ffff */
[----:B------:R-:W-:Y:S05]  /*9580*/  BRA `(.L_x_108) ;  /* 0xffffffdc00c07947 */ /* 0x000fea000383ffff */
        .weak           $__internal_0_$__cuda_sm10x_tcgen05_guardrail_trap_col_being_dealloced_not_returned_by_alloc
        .type           $__internal_0_$__cuda_sm10x_tcgen05_guardrail_trap_col_being_dealloced_not_returned_by_alloc,@function
        .size           $__internal_0_$__cuda_sm10x_tcgen05_guardrail_trap_col_being_dealloced_not_returned_by_alloc,($__internal_1_$__cuda_sm10x_tcgen05_guardrail_trap_phase_invalid_during_alloc - $__internal_0_$__cuda_sm10x_tcgen05_guardrail_trap_col_being_dealloced_not_returned_by_alloc)
$__internal_0_$__cuda_sm10x_tcgen05_guardrail_trap_col_being_dealloced_not_returned_by_alloc:
[----:B------:R-:W-:Y:S05]  /*9590*/  BPT.TRAP 0x1 ;  /* 0x000000040000795c */ /* 0x000fea0000300000 */
[----:B------:R-:W-:-:S04]  /*95a0*/  HFMA2 R3, -RZ, RZ, 0, 0 ;  /* 0x00000000ff037431 */ /* 0x000fc800000001ff */
[----:B------:R-:W-:Y:S05]  /*95b0*/  RET.REL.NODEC R2 `(_ZN7cutlass13device_kernelINS_4gemm6kernel13GemmUniversalIN4cute5tupleIJiiiiEEENS1_10collective13CollectiveMmaINS1_35MainloopSm100TmaUmmaWarpSpecializedILi6ELi2ELi4ENS5_IJNS4_1CILi1EEENSA_ILi4EEESB_EEEEENS5_IJNSA_ILi128EEESF_SF_EEEaNS5_IJlSB_lEEEaSH_NS4_8TiledMMAINS4_8MMA_AtomIJNS4_15SM100_MMA_S8_SSIaaiLi128ELi128ELNS4_4UMMA5MajorE0ELSM_0ELNSL_8SaturateE0EEEEEENS4_6LayoutINS5_IJSB_SB_SB_EEENS5_IJNSA_ILi0EEESS_SS_EEEEENS5_IJNS4_10UnderscoreESV_SV_EEEEENS4_23SM90_TMA_LOAD_MULTICASTENS4_14ComposedLayoutINS4_7SwizzleILi3ELi4ELi3EEENS4_18smem_ptr_flag_bitsILi8EEENSQ_INS5_IJNSA_ILi8EEESF_EEENS5_IJSF_SB_EEEEEEEvNS4_8identityENS4_13SM90_TMA_LOADES18_vS19_EENS_8epilogue10collective18CollectiveEpilogueINS1C_23Sm100TmaWarpSpecializedILi2ELi2ELi64ELb0ELb0EEEJSG_NS5_IJNSQ_ISF_SB_EENSQ_INSA_ILi64EEESB_EEEEEaSH_aSH_NS1C_6fusion15FusionCallbacksIS1G_NS1L_17LinearCombinationIaiaiLNS_15FloatRoundStyleE2EEESG_S1K_JEEENS4_5SM1004TMEM4LOAD26SM100_TMEM_LOAD_32dp32b64xES1A_NSZ_INS10_ILi2ELi4ELi3EEES13_NSQ_INS5_IJS14_S1I_EEENS5_IJS1I_SB_EEEEEEENS4_39AutoVectorizingCopyWithAssumedAlignmentILi128EEENS4_14SM90_TMA_STOREES1Z_S21_S21_EEEvvEEEEvNT_6ParamsE) ;  /* 0xffffff6802907950 */ /* 0x000fea0003c3ffff */
        .weak           $__internal_1_$__cuda_sm10x_tcgen05_guardrail_trap_phase_invalid_during_alloc
        .type           $__internal_1_$__cuda_sm10x_tcgen05_guardrail_trap_phase_invalid_during_alloc,@function
        .size           $__internal_1_$__cuda_sm10x_tcgen05_guardrail_trap_phase_invalid_during_alloc,($__internal_2_$__cuda_sm10x_tcgen05_guardrail_trap_unallocated_columns_being_dealloced - $__internal_1_$__cuda_sm10x_tcgen05_guardrail_trap_phase_invalid_during_alloc)
$__internal_1_$__cuda_sm10x_tcgen05_guardrail_trap_phase_invalid_during_alloc:
[----:B------:R-:W-:Y:S05]  /*95c0*/  BPT.TRAP 0x1 ;  /* 0x000000040000795c */ /* 0x000fea0000300000 */
[----:B------:R-:W-:-:S04]  /*95d0*/  MOV R5, 0x0 ;  /* 0x0000000000057802 */ /* 0x000fc80000000f00 */
[----:B------:R-:W-:Y:S05]  /*95e0*/  RET.REL.NODEC R4 `(_ZN7cutlass13device_kernelINS_4gemm6kernel13GemmUniversalIN4cute5tupleIJiiiiEEENS1_10collective13CollectiveMmaINS1_35MainloopSm100TmaUmmaWarpSpecializedILi6ELi2ELi4ENS5_IJNS4_1CILi1EEENSA_ILi4EEESB_EEEEENS5_IJNSA_ILi128EEESF_SF_EEEaNS5_IJlSB_lEEEaSH_NS4_8TiledMMAINS4_8MMA_AtomIJNS4_15SM100_MMA_S8_SSIaaiLi128ELi128ELNS4_4UMMA5MajorE0ELSM_0ELNSL_8SaturateE0EEEEEENS4_6LayoutINS5_IJSB_SB_SB_EEENS5_IJNSA_ILi0EEESS_SS_EEEEENS5_IJNS4_10UnderscoreESV_SV_EEEEENS4_23SM90_TMA_LOAD_MULTICASTENS4_14ComposedLayoutINS4_7SwizzleILi3ELi4ELi3EEENS4_18smem_ptr_flag_bitsILi8EEENSQ_INS5_IJNSA_ILi8EEESF_EEENS5_IJSF_SB_EEEEEEEvNS4_8identityENS4_13SM90_TMA_LOADES18_vS19_EENS_8epilogue10collective18CollectiveEpilogueINS1C_23Sm100TmaWarpSpecializedILi2ELi2ELi64ELb0ELb0EEEJSG_NS5_IJNSQ_ISF_SB_EENSQ_INSA_ILi64EEESB_EEEEEaSH_aSH_NS1C_6fusion15FusionCallbacksIS1G_NS1L_17LinearCombinationIaiaiLNS_15FloatRoundStyleE2EEESG_S1K_JEEENS4_5SM1004TMEM4LOAD26SM100_TMEM_LOAD_32dp32b64xES1A_NSZ_INS10_ILi2ELi4ELi3EEES13_NSQ_INS5_IJS14_S1I_EEENS5_IJS1I_SB_EEEEEEENS4_39AutoVectorizingCopyWithAssumedAlignmentILi128EEENS4_14SM90_TMA_STOREES1Z_S21_S21_EEEvvEEEEvNT_6ParamsE) ;  /* 0xffffff6804847950 */ /* 0x000fea0003c3ffff */
        .weak           $__internal_2_$__cuda_sm10x_tcgen05_guardrail_trap_unallocated_columns_being_dealloced
        .type           $__internal_2_$__cuda_sm10x_tcgen05_guardrail_trap_unallocated_columns_being_dealloced,@function
        .size           $__internal_2_$__cuda_sm10x_tcgen05_guardrail_trap_unallocated_columns_being_dealloced,(.L_x_155 - $__internal_2_$__cuda_sm10x_tcgen05_guardrail_trap_unallocated_columns_being_dealloced)
$__internal_2_$__cuda_sm10x_tcgen05_guardrail_trap_unallocated_columns_being_dealloced:
[----:B------:R-:W-:Y:S05]  /*95f0*/  BPT.TRAP 0x1 ;  /* 0x000000040000795c */ /* 0x000fea0000300000 */
[----:B------:R-:W-:-:S04]  /*9600*/  HFMA2 R3, -RZ, RZ, 0, 0 ;  /* 0x00000000ff037431 */ /* 0x000fc800000001ff */
[----:B------:R-:W-:Y:S05]  /*9610*/  RET.REL.NODEC R2 `(_ZN7cutlass13device_kernelINS_4gemm6kernel13GemmUniversalIN4cute5tupleIJiiiiEEENS1_10collective13CollectiveMmaINS1_35MainloopSm100TmaUmmaWarpSpecializedILi6ELi2ELi4ENS5_IJNS4_1CILi1EEENSA_ILi4EEESB_EEEEENS5_IJNSA_ILi128EEESF_SF_EEEaNS5_IJlSB_lEEEaSH_NS4_8TiledMMAINS4_8MMA_AtomIJNS4_15SM100_MMA_S8_SSIaaiLi128ELi128ELNS4_4UMMA5MajorE0ELSM_0ELNSL_8SaturateE0EEEEEENS4_6LayoutINS5_IJSB_SB_SB_EEENS5_IJNSA_ILi0EEESS_SS_EEEEENS5_IJNS4_10UnderscoreESV_SV_EEEEENS4_23SM90_TMA_LOAD_MULTICASTENS4_14ComposedLayoutINS4_7SwizzleILi3ELi4ELi3EEENS4_18smem_ptr_flag_bitsILi8EEENSQ_INS5_IJNSA_ILi8EEESF_EEENS5_IJSF_SB_EEEEEEEvNS4_8identityENS4_13SM90_TMA_LOADES18_vS19_EENS_8epilogue10collective18CollectiveEpilogueINS1C_23Sm100TmaWarpSpecializedILi2ELi2ELi64ELb0ELb0EEEJSG_NS5_IJNSQ_ISF_SB_EENSQ_INSA_ILi64EEESB_EEEEEaSH_aSH_NS1C_6fusion15FusionCallbacksIS1G_NS1L_17LinearCombinationIaiaiLNS_15FloatRoundStyleE2EEESG_S1K_JEEENS4_5SM1004TMEM4LOAD26SM100_TMEM_LOAD_32dp32b64xES1A_NSZ_INS10_ILi2ELi4ELi3EEES13_NSQ_INS5_IJS14_S1I_EEENS5_IJS1I_SB_EEEEEEENS4_39AutoVectorizingCopyWithAssumedAlignmentILi128EEENS4_14SM90_TMA_STOREES1Z_S21_S21_EEEvvEEEEvNT_6ParamsE) ;  /* 0xffffff6802787950 */ /* 0x000fea0003c3ffff */
.L_x_154:
[----:B------:R-:W-:-:S00]  /*9620*/  BRA `(.L_x_154) ;  /* 0xfffffffc00fc7947 */ /* 0x000fc0000383ffff */
[----:B------:R-:W-:-:S00]  /*9630*/  NOP ;  /* 0x0000000000007918 */ /* 0x000fc00000000000 */
        /* <DEDUP_REMOVED lines=12> */
.L_x_155:


//--------------------- .nv.global.init           --------------------------
	.section	.nv.global.init,"aw",@progbits
.nv.global.init:
	.type		$str$27,@object
	.size		$str$27,($str$28 - $str$27)
$str$27:
        /*0000*/ 	.byte	0x28, 0x61, 0x64, 0x64, 0x72, 0x65, 0x73, 0x73, 0x20, 0x26, 0x20, 0x6d, 0x61, 0x73, 0x6b, 0x29
        /*0010*/ 	.byte	0x20, 0x3d, 0x3d, 0x20, 0x30, 0x00
	.type		$str$28,@object
	.size		$str$28,($str$26 - $str$28)
$str$28:
        /*0016*/ 	.byte	0x2f, 0x74, 0x6d, 0x70, 0x2f, 0x63, 0x75, 0x74, 0x6c, 0x61, 0x73, 0x73, 0x5f, 0x73, 0x77, 0x65
        /*0026*/ 	.byte	0x65, 0x70, 0x5f, 0x73, 0x72, 0x63, 0x2f, 0x69, 0x6e, 0x63, 0x6c, 0x75, 0x64, 0x65, 0x2f, 0x63
        /*0036*/ 	.byte	0x75, 0x74, 0x65, 0x2f, 0x70, 0x6f, 0x69, 0x6e, 0x74, 0x65, 0x72, 0x5f, 0x66, 0x6c, 0x61, 0x67
        /*0046*/ 	.byte	0x67, 0x65, 0x64, 0x2e, 0x68, 0x70, 0x70, 0x00
	.type		$str$26,@object
	.size		$str$26,($str$25 - $str$26)
$str$26:
        /*004e*/ 	.byte	0x2f, 0x74, 0x6d, 0x70, 0x2f, 0x63, 0x75, 0x74, 0x6c, 0x61, 0x73, 0x73, 0x5f, 0x73, 0x77, 0x65
        /*005e*/ 	.byte	0x65, 0x70, 0x5f, 0x73, 0x72, 0x63, 0x2f, 0x69, 0x6e, 0x63, 0x6c, 0x75, 0x64, 0x65, 0x2f, 0x63
        /*006e*/ 	.byte	0x75, 0x74, 0x65, 0x2f, 0x61, 0x74, 0x6f, 0x6d, 0x2f, 0x63, 0x6f, 0x70, 0x79, 0x5f, 0x74, 0x72
        /*007e*/ 	.byte	0x61, 0x69, 0x74, 0x73, 0x5f, 0x73, 0x6d, 0x31, 0x30, 0x30, 0x2e, 0x68, 0x70, 0x70, 0x00
	.type		$str$25,@object
	.size		$str$25,(__unnamed_1 - $str$25)
$str$25:
        /*008d*/ 	.byte	0x28, 0x28, 0x75, 0x69, 0x6e, 0x74, 0x33, 0x32, 0x5f, 0x74, 0x28, 0x74, 0x68, 0x72, 0x65, 0x61
        /*009d*/ 	.byte	0x64, 0x49, 0x64, 0x78, 0x2e, 0x78, 0x29, 0x20, 0x2f, 0x20, 0x33, 0x32, 0x29, 0x20, 0x25, 0x20
        /*00ad*/ 	.byte	0x34, 0x29, 0x20, 0x3d, 0x3d, 0x20, 0x28, 0x28, 0x28, 0x74, 0x6d, 0x65, 0x6d, 0x5f, 0x61, 0x64
        /*00bd*/ 	.byte	0x64, 0x72, 0x20, 0x3e, 0x3e, 0x20, 0x31, 0x36, 0x29, 0x20, 0x2f, 0x20, 0x33, 0x32, 0x29, 0x20
        /*00cd*/ 	.byte	0x25, 0x20, 0x34, 0x29, 0x00
	.type		__unnamed_1,@object
	.size		__unnamed_1,(__unnamed_2 - __unnamed_1)
__unnamed_1:
        /*00d2*/ 	.byte	0x61, 0x75, 0x74, 0x6f, 0x20, 0x63, 0x75, 0x74, 0x65, 0x3a, 0x3a, 0x61, 0x73, 0x5f, 0x70, 0x6f
        /* <DEDUP_REMOVED lines=24> */
        /*0262*/ 	.byte	0x5d, 0x00
	.type		__unnamed_2,@object
	.size		__unnamed_2,(.L_2 - __unnamed_2)
__unnamed_2:
        /* <DEDUP_REMOVED lines=42> */
        /*0504*/ 	.byte	0x43, 0x3c, 0x30, 0x3e, 0x3e, 0x3e, 0x3e, 0x5d, 0x00
.L_2:


//--------------------- .nv.shared._ZN7cutlass13device_kernelINS_4gemm6kernel13GemmUniversalIN4cute5tupleIJiiiiEEENS1_10collective13CollectiveMmaINS1_35MainloopSm100TmaUmmaWarpSpecializedILi6ELi2ELi4ENS5_IJNS4_1CILi1EEENSA_ILi4EEESB_EEEEENS5_IJNSA_ILi128EEESF_SF_EEEaNS5_IJlSB_lEEEaSH_NS4_8TiledMMAINS4_8MMA_AtomIJNS4_15SM100_MMA_S8_SSIaaiLi128ELi128ELNS4_4UMMA5MajorE0ELSM_0ELNSL_8SaturateE0EEEEEENS4_6LayoutINS5_IJSB_SB_SB_EEENS5_IJNSA_ILi0EEESS_SS_EEEEENS5_IJNS4_10UnderscoreESV_SV_EEEEENS4_23SM90_TMA_LOAD_MULTICASTENS4_14ComposedLayoutINS4_7SwizzleILi3ELi4ELi3EEENS4_18smem_ptr_flag_bitsILi8EEENSQ_INS5_IJNSA_ILi8EEESF_EEENS5_IJSF_SB_EEEEEEEvNS4_8identityENS4_13SM90_TMA_LOADES18_vS19_EENS_8epilogue10collective18CollectiveEpilogueINS1C_23Sm100TmaWarpSpecializedILi2ELi2ELi64ELb0ELb0EEEJSG_NS5_IJNSQ_ISF_SB_EENSQ_INSA_ILi64EEESB_EEEEEaSH_aSH_NS1C_6fusion15FusionCallbacksIS1G_NS1L_17LinearCombinationIaiaiLNS_15FloatRoundStyleE2EEESG_S1K_JEEENS4_5SM1004TMEM4LOAD26SM100_TMEM_LOAD_32dp32b64xES1A_NSZ_INS10_ILi2ELi4ELi3EEES13_NSQ_INS5_IJS14_S1I_EEENS5_IJS1I_SB_EEEEEEENS4_39AutoVectorizingCopyWithAssumedAlignmentILi128EEENS4_14SM90_TMA_STOREES1Z_S21_S21_EEEvvEEEEvNT_6ParamsE --------------------------
	.section	.nv.shared._ZN7cutlass13device_kernelINS_4gemm6kernel13GemmUniversalIN4cute5tupleIJiiiiEEENS1_10collective13CollectiveMmaINS1_35MainloopSm100TmaUmmaWarpSpecializedILi6ELi2ELi4ENS5_IJNS4_1CILi1EEENSA_ILi4EEESB_EEEEENS5_IJNSA_ILi128EEESF_SF_EEEaNS5_IJlSB_lEEEaSH_NS4_8TiledMMAINS4_8MMA_AtomIJNS4_15SM100_MMA_S8_SSIaaiLi128ELi128ELNS4_4UMMA5MajorE0ELSM_0ELNSL_8SaturateE0EEEEEENS4_6LayoutINS5_IJSB_SB_SB_EEENS5_IJNSA_ILi0EEESS_SS_EEEEENS5_IJNS4_10UnderscoreESV_SV_EEEEENS4_23SM90_TMA_LOAD_MULTICASTENS4_14ComposedLayoutINS4_7SwizzleILi3ELi4ELi3EEENS4_18smem_ptr_flag_bitsILi8EEENSQ_INS5_IJNSA_ILi8EEESF_EEENS5_IJSF_SB_EEEEEEEvNS4_8identityENS4_13SM90_TMA_LOADES18_vS19_EENS_8epilogue10collective18CollectiveEpilogueINS1C_23Sm100TmaWarpSpecializedILi2ELi2ELi64ELb0ELb0EEEJSG_NS5_IJNSQ_ISF_SB_EENSQ_INSA_ILi64EEESB_EEEEEaSH_aSH_NS1C_6fusion15FusionCallbacksIS1G_NS1L_17LinearCombinationIaiaiLNS_15FloatRoundStyleE2EEESG_S1K_JEEENS4_5SM1004TMEM4LOAD26SM100_TMEM_LOAD_32dp32b64xES1A_NSZ_INS10_ILi2ELi4ELi3EEES13_NSQ_INS5_IJS14_S1I_EEENS5_IJS1I_SB_EEEEEEENS4_39AutoVectorizingCopyWithAssumedAlignmentILi128EEENS4_14SM90_TMA_STOREES1Z_S21_S21_EEEvvEEEEvNT_6ParamsE,"aw",@nobits
	.sectionflags	@""
	.align	16
	.zero		1024


//--------------------- .nv.shared.reserved.0     --------------------------
	.section	.nv.shared.reserved.0,"aw",@nobits
	.weak		__nv_reservedSMEM_offset_0_alias
	.size		__nv_reservedSMEM_offset_0_alias, 0, 64
	.other		__nv_reservedSMEM_offset_0_alias,@"STO_CUDA_RESERVED_SHARED STV_DEFAULT"
__nv_reservedSMEM_offset_0_alias:
	.zero		0
.nv.shared.reserved.0:
	.zero		64
	.weak		__nv_reservedSMEM_tcgen05_partition
	.type		__nv_reservedSMEM_tcgen05_partition,@object
	.size		__nv_reservedSMEM_tcgen05_partition,(.L_0 - __nv_reservedSMEM_tcgen05_partition)
__nv_reservedSMEM_tcgen05_partition:
	.zero		32
.L_0:


//--------------------- .nv.global                --------------------------
	.section	.nv.global,"aw",@nobits
.nv.global:
	.type		_ZN40_INTERNAL_49c4b9b1_4_k_cu_04729b6f_219264cute1_E,@object
	.size		_ZN40_INTERNAL_49c4b9b1_4_k_cu_04729b6f_219264cute1_E,(_ZN40_INTERNAL_49c4b9b1_4_k_cu_04729b6f_219264cuda3std3__45__cpo6cbeginE - _ZN40_INTERNAL_49c4b9b1_4_k_cu_04729b6f_219264cute1_E)
_ZN40_INTERNAL_49c4b9b1_4_k_cu_04729b6f_219264cute1_E:
	.zero		1
	.type		_ZN40_INTERNAL_49c4b9b1_4_k_cu_04729b6f_219264cuda3std3__45__cpo6cbeginE,@object
	.size		_ZN40_INTERNAL_49c4b9b1_4_k_cu_04729b6f_219264cuda3std3__45__cpo6cbeginE,(_ZN40_INTERNAL_49c4b9b1_4_k_cu_04729b6f_219264cuda3std3__48in_placeE - _ZN40_INTERNAL_49c4b9b1_4_k_cu_04729b6f_219264cuda3std3__45__cpo6cbeginE)
_ZN40_INTERNAL_49c4b9b1_4_k_cu_04729b6f_219264cuda3std3__45__cpo6cbeginE:
	.zero		1
	.type		_ZN40_INTERNAL_49c4b9b1_4_k_cu_04729b6f_219264cuda3std3__48in_placeE,@object
	.size		_ZN40_INTERNAL_49c4b9b1_4_k_cu_04729b6f_219264cuda3std3__48in_placeE,(_ZN40_INTERNAL_49c4b9b1_4_k_cu_04729b6f_219264cuda3std6ranges3__45__cpo9iter_moveE - _ZN40_INTERNAL_49c4b9b1_4_k_cu_04729b6f_219264cuda3std3__48in_placeE)
_ZN40_INTERNAL_49c4b9b1_4_k_cu_04729b6f_219264cuda3std3__48in_placeE:
	.zero		1
	.type		_ZN40_INTERNAL_49c4b9b1_4_k_cu_04729b6f_219264cuda3std6ranges3__45__cpo9iter_moveE,@object
	.size		_ZN40_INTERNAL_49c4b9b1_4_k_cu_04729b6f_219264cuda3std6ranges3__45__cpo9iter_moveE,(_ZN40_INTERNAL_49c4b9b1_4_k_cu_04729b6f_219264cuda3std3__45__cpo5beginE - _ZN40_INTERNAL_49c4b9b1_4_k_cu_04729b6f_219264cuda3std6ranges3__45__cpo9iter_moveE)
_ZN40_INTERNAL_49c4b9b1_4_k_cu_04729b6f_219264cuda3std6ranges3__45__cpo9iter_moveE:
	.zero		1
	.type		_ZN40_INTERNAL_49c4b9b1_4_k_cu_04729b6f_219264cuda3std3__45__cpo5beginE,@object
	.size		_ZN40_INTERNAL_49c4b9b1_4_k_cu_04729b6f_219264cuda3std3__45__cpo5beginE,(_ZN40_INTERNAL_49c4b9b1_4_k_cu_04729b6f_219264cuda3std3__442_GLOBAL__N__49c4b9b1_4_k_cu_04729b6f_219266ignoreE - _ZN40_INTERNAL_49c4b9b1_4_k_cu_04729b6f_219264cuda3std3__45__cpo5beginE)
_ZN40_INTERNAL_49c4b9b1_4_k_cu_04729b6f_219264cuda3std3__45__cpo5beginE:
	.zero		1
	.type		_ZN40_INTERNAL_49c4b9b1_4_k_cu_04729b6f_219264cuda3std3__442_GLOBAL__N__49c4b9b1_4_k_cu_04729b6f_219266ignoreE,@object
	.size		_ZN40_INTERNAL_49c4b9b1_4_k_cu_04729b6f_219264cuda3std3__442_GLOBAL__N__49c4b9b1_4_k_cu_04729b6f_219266ignoreE,(_ZN40_INTERNAL_49c4b9b1_4_k_cu_04729b6f_219264cute7productE - _ZN40_INTERNAL_49c4b9b1_4_k_cu_04729b6f_219264cuda3std3__442_GLOBAL__N__49c4b9b1_4_k_cu_04729b6f_219266ignoreE)
_ZN40_INTERNAL_49c4b9b1_4_k_cu_04729b6f_219264cuda3std3__442_GLOBAL__N__49c4b9b1_4_k_cu_04729b6f_219266ignoreE:
	.zero		1
	.type		_ZN40_INTERNAL_49c4b9b1_4_k_cu_04729b6f_219264cute7productE,@object
	.size		_ZN40_INTERNAL_49c4b9b1_4_k_cu_04729b6f_219264cute7productE,(_ZN40_INTERNAL_49c4b9b1_4_k_cu_04729b6f_219264cuda3std3__45__cpo3endE - _ZN40_INTERNAL_49c4b9b1_4_k_cu_04729b6f_219264cute7productE)
_ZN40_INTERNAL_49c4b9b1_4_k_cu_04729b6f_219264cute7productE:
	.zero		1
	.type		_ZN40_INTERNAL_49c4b9b1_4_k_cu_04729b6f_219264cuda3std3__45__cpo3endE,@object
	.size		_ZN40_INTERNAL_49c4b9b1_4_k_cu_04729b6f_219264cuda3std3__45__cpo3endE,(_ZN40_INTERNAL_49c4b9b1_4_k_cu_04729b6f_219264cuda3std3__419piecewise_constructE - _ZN40_INTERNAL_49c4b9b1_4_k_cu_04729b6f_219264cuda3std3__45__cpo3endE)
_ZN40_INTERNAL_49c4b9b1_4_k_cu_04729b6f_219264cuda3std3__45__cpo3endE:
	.zero		1
	.type		_ZN40_INTERNAL_49c4b9b1_4_k_cu_04729b6f_219264cuda3std3__419piecewise_constructE,@object
	.size		_ZN40_INTERNAL_49c4b9b1_4_k_cu_04729b6f_219264cuda3std3__419piecewise_constructE,(_ZN40_INTERNAL_49c4b9b1_4_k_cu_04729b6f_219264cuda3std3__45__cpo4cendE - _ZN40_INTERNAL_49c4b9b1_4_k_cu_04729b6f_219264cuda3std3__419piecewise_constructE)
_ZN40_INTERNAL_49c4b9b1_4_k_cu_04729b6f_219264cuda3std3__419piecewise_constructE:
	.zero		1
	.type		_ZN40_INTERNAL_49c4b9b1_4_k_cu_04729b6f_219264cuda3std3__45__cpo4cendE,@object
	.size		_ZN40_INTERNAL_49c4b9b1_4_k_cu_04729b6f_219264cuda3std3__45__cpo4cendE,(_ZN40_INTERNAL_49c4b9b1_4_k_cu_04729b6f_219264cuda3std6ranges3__45__cpo4swapE - _ZN40_INTERNAL_49c4b9b1_4_k_cu_04729b6f_219264cuda3std3__45__cpo4cendE)
_ZN40_INTERNAL_49c4b9b1_4_k_cu_04729b6f_219264cuda3std3__45__cpo4cendE:
	.zero		1
	.type		_ZN40_INTERNAL_49c4b9b1_4_k_cu_04729b6f_219264cuda3std6ranges3__45__cpo4swapE,@object
	.size		_ZN40_INTERNAL_49c4b9b1_4_k_cu_04729b6f_219264cuda3std6ranges3__45__cpo4swapE,(.L_10 - _ZN40_INTERNAL_49c4b9b1_4_k_cu_04729b6f_219264cuda3std6ranges3__45__cpo4swapE)
_ZN40_INTERNAL_49c4b9b1_4_k_cu_04729b6f_219264cuda3std6ranges3__45__cpo4swapE:
	.zero		1
.L_10:


//--------------------- .nv.constant0._ZN7cutlass13device_kernelINS_4gemm6kernel13GemmUniversalIN4cute5tupleIJiiiiEEENS1_10collective13CollectiveMmaINS1_35MainloopSm100TmaUmmaWarpSpecializedILi6ELi2ELi4ENS5_IJNS4_1CILi1EEENSA_ILi4EEESB_EEEEENS5_IJNSA_ILi128EEESF_SF_EEEaNS5_IJlSB_lEEEaSH_NS4_8TiledMMAINS4_8MMA_AtomIJNS4_15SM100_MMA_S8_SSIaaiLi128ELi128ELNS4_4UMMA5MajorE0ELSM_0ELNSL_8SaturateE0EEEEEENS4_6LayoutINS5_IJSB_SB_SB_EEENS5_IJNSA_ILi0EEESS_SS_EEEEENS5_IJNS4_10UnderscoreESV_SV_EEEEENS4_23SM90_TMA_LOAD_MULTICASTENS4_14ComposedLayoutINS4_7SwizzleILi3ELi4ELi3EEENS4_18smem_ptr_flag_bitsILi8EEENSQ_INS5_IJNSA_ILi8EEESF_EEENS5_IJSF_SB_EEEEEEEvNS4_8identityENS4_13SM90_TMA_LOADES18_vS19_EENS_8epilogue10collective18CollectiveEpilogueINS1C_23Sm100TmaWarpSpecializedILi2ELi2ELi64ELb0ELb0EEEJSG_NS5_IJNSQ_ISF_SB_EENSQ_INSA_ILi64EEESB_EEEEEaSH_aSH_NS1C_6fusion15FusionCallbacksIS1G_NS1L_17LinearCombinationIaiaiLNS_15FloatRoundStyleE2EEESG_S1K_JEEENS4_5SM1004TMEM4LOAD26SM100_TMEM_LOAD_32dp32b64xES1A_NSZ_INS10_ILi2ELi4ELi3EEES13_NSQ_INS5_IJS14_S1I_EEENS5_IJS1I_SB_EEEEEEENS4_39AutoVectorizingCopyWithAssumedAlignmentILi128EEENS4_14SM90_TMA_STOREES1Z_S21_S21_EEEvvEEEEvNT_6ParamsE --------------------------
	.section	.nv.constant0._ZN7cutlass13device_kernelINS_4gemm6kernel13GemmUniversalIN4cute5tupleIJiiiiEEENS1_10collective13CollectiveMmaINS1_35MainloopSm100TmaUmmaWarpSpecializedILi6ELi2ELi4ENS5_IJNS4_1CILi1EEENSA_ILi4EEESB_EEEEENS5_IJNSA_ILi128EEESF_SF_EEEaNS5_IJlSB_lEEEaSH_NS4_8TiledMMAINS4_8MMA_AtomIJNS4_15SM100_MMA_S8_SSIaaiLi128ELi128ELNS4_4UMMA5MajorE0ELSM_0ELNSL_8SaturateE0EEEEEENS4_6LayoutINS5_IJSB_SB_SB_EEENS5_IJNSA_ILi0EEESS_SS_EEEEENS5_IJNS4_10UnderscoreESV_SV_EEEEENS4_23SM90_TMA_LOAD_MULTICASTENS4_14ComposedLayoutINS4_7SwizzleILi3ELi4ELi3EEENS4_18smem_ptr_flag_bitsILi8EEENSQ_INS5_IJNSA_ILi8EEESF_EEENS5_IJSF_SB_EEEEEEEvNS4_8identityENS4_13SM90_TMA_LOADES18_vS19_EENS_8epilogue10collective18CollectiveEpilogueINS1C_23Sm100TmaWarpSpecializedILi2ELi2ELi64ELb0ELb0EEEJSG_NS5_IJNSQ_ISF_SB_EENSQ_INSA_ILi64EEESB_EEEEEaSH_aSH_NS1C_6fusion15FusionCallbacksIS1G_NS1L_17LinearCombinationIaiaiLNS_15FloatRoundStyleE2EEESG_S1K_JEEENS4_5SM1004TMEM4LOAD26SM100_TMEM_LOAD_32dp32b64xES1A_NSZ_INS10_ILi2ELi4ELi3EEES13_NSQ_INS5_IJS14_S1I_EEENS5_IJS1I_SB_EEEEEEENS4_39AutoVectorizingCopyWithAssumedAlignmentILi128EEENS4_14SM90_TMA_STOREES1Z_S21_S21_EEEvvEEEEvNT_6ParamsE,"a",@progbits
	.sectionflags	@""
	.align	4
.nv.constant0._ZN7cutlass13device_kernelINS_4gemm6kernel13GemmUniversalIN4cute5tupleIJiiiiEEENS1_10collective13CollectiveMmaINS1_35MainloopSm100TmaUmmaWarpSpecializedILi6ELi2ELi4ENS5_IJNS4_1CILi1EEENSA_ILi4EEESB_EEEEENS5_IJNSA_ILi128EEESF_SF_EEEaNS5_IJlSB_lEEEaSH_NS4_8TiledMMAINS4_8MMA_AtomIJNS4_15SM100_MMA_S8_SSIaaiLi128ELi128ELNS4_4UMMA5MajorE0ELSM_0ELNSL_8SaturateE0EEEEEENS4_6LayoutINS5_IJSB_SB_SB_EEENS5_IJNSA_ILi0EEESS_SS_EEEEENS5_IJNS4_10UnderscoreESV_SV_EEEEENS4_23SM90_TMA_LOAD_MULTICASTENS4_14ComposedLayoutINS4_7SwizzleILi3ELi4ELi3EEENS4_18smem_ptr_flag_bitsILi8EEENSQ_INS5_IJNSA_ILi8EEESF_EEENS5_IJSF_SB_EEEEEEEvNS4_8identityENS4_13SM90_TMA_LOADES18_vS19_EENS_8epilogue10collective18CollectiveEpilogueINS1C_23Sm100TmaWarpSpecializedILi2ELi2ELi64ELb0ELb0EEEJSG_NS5_IJNSQ_ISF_SB_EENSQ_INSA_ILi64EEESB_EEEEEaSH_aSH_NS1C_6fusion15FusionCallbacksIS1G_NS1L_17LinearCombinationIaiaiLNS_15FloatRoundStyleE2EEESG_S1K_JEEENS4_5SM1004TMEM4LOAD26SM100_TMEM_LOAD_32dp32b64xES1A_NSZ_INS10_ILi2ELi4ELi3EEES13_NSQ_INS5_IJS14_S1I_EEENS5_IJS1I_SB_EEEEEEENS4_39AutoVectorizingCopyWithAssumedAlignmentILi128EEENS4_14SM90_TMA_STOREES1Z_S21_S21_EEEvvEEEEvNT_6ParamsE:
	.zero		2944


//--------------------- SYMBOLS --------------------------

	.type		.nv.reservedSmem.offset0,@object
	.size		.nv.reservedSmem.offset0,0x4
	.type		.nv.reservedSmem.cap,@object
	.size		.nv.reservedSmem.cap,0x4
	.type		__assertfail,@function
